	.target	sm_100

	.elftype	@"ET_EXEC"


//--------------------- .note.nv.tkinfo           --------------------------
	.section	.note.nv.tkinfo,"",@"SHT_NOTE"
	.sectionflags	@"SHF_NOTE_NV_TKINFO"
	.tkinfo
        /*0018*/ 	.word	0x00000081
        /*0030*/ 	.string	""
        /*0030*/ 	.string	"ptxas"
        /*0030*/ 	.string	"Cuda compilation tools, release 12.9, V12.9.86"
        /*0030*/ 	.string	"Build cuda_12.9.r12.9/compiler.36037853_0"
        /*0030*/ 	.string	"-regUsageLevel 10 -arch sm_100f -m 64 "



//--------------------- .note.nv.cuver            --------------------------
	.section	.note.nv.cuver,"",@"SHT_NOTE"
	.sectionflags	@"SHF_NOTE_NV_CUVER"
        /*0018*/ 	.short	0x0001
        /*001a*/ 	.short	0x0064
        /*001c*/ 	.short	0x0001
        /*001e*/ 	.short	0x0000
        /*0020*/ 	.short	0x0001
        /*0022*/ 	.short	0x0000


//--------------------- .nv.info                  --------------------------
	.section	.nv.info,"",@"SHT_CUDA_INFO"
	.align	4


	//----- nvinfo : EIATTR_REGCOUNT
	.align		4
        /*0000*/ 	.byte	0x04, 0x2f
        /*0002*/ 	.short	(.L_15 - .L_14)
	.align		4
.L_14:
        /*0004*/ 	.word	index@(_ZN9deep_gemm24sm100_fp8_gemm_1d1d_implILN4cute4UMMA5MajorE0ELS3_0ELj0ELj7168ELj2048ELj128ELj224ELj128ELj1ELj128ELj128ELj64ELj4ELj128ELj128ELj1ELb0ELj149ELNS_8GemmTypeE0ELb0EN7cutlass10bfloat16_tENS_16EpilogueIdentityEEEvPijjj14CUtensorMap_stS9_S9_S9_S9_)
        /*0008*/ 	.word	0x00000038


	//----- nvinfo : EIATTR_FRAME_SIZE
	.align		4
.L_15:
        /*000c*/ 	.byte	0x04, 0x11
        /*000e*/ 	.short	(.L_17 - .L_16)
	.align		4
.L_16:
        /*0010*/ 	.word	index@($__internal_3_$__cuda_sm20_div_u16)
        /*0014*/ 	.word	0x00000000


	//----- nvinfo : EIATTR_FRAME_SIZE
	.align		4
.L_17:
        /*0018*/ 	.byte	0x04, 0x11
        /*001a*/ 	.short	(.L_19 - .L_18)
	.align		4
.L_18:
        /*001c*/ 	.word	index@($__internal_2_$__cuda_sm10x_tcgen05_guardrail_trap_unallocated_columns_being_dealloced)
        /*0020*/ 	.word	0x00000000


	//----- nvinfo : EIATTR_FRAME_SIZE
	.align		4
.L_19:
        /*0024*/ 	.byte	0x04, 0x11
        /*0026*/ 	.short	(.L_21 - .L_20)
	.align		4
.L_20:
        /*0028*/ 	.word	index@($__internal_1_$__cuda_sm10x_tcgen05_guardrail_trap_phase_invalid_during_alloc)
        /*002c*/ 	.word	0x00000000


	//----- nvinfo : EIATTR_FRAME_SIZE
	.align		4
.L_21:
        /*0030*/ 	.byte	0x04, 0x11
        /*0032*/ 	.short	(.L_23 - .L_22)
	.align		4
.L_22:
        /*0034*/ 	.word	index@($__internal_0_$__cuda_sm10x_tcgen05_guardrail_trap_col_being_dealloced_not_returned_by_alloc)
        /*0038*/ 	.word	0x00000000


	//----- nvinfo : EIATTR_FRAME_SIZE
	.align		4
.L_23:
        /*003c*/ 	.byte	0x04, 0x11
        /*003e*/ 	.short	(.L_25 - .L_24)
	.align		4
.L_24:
        /*0040*/ 	.word	index@(_ZN9deep_gemm24sm100_fp8_gemm_1d1d_implILN4cute4UMMA5MajorE0ELS3_0ELj0ELj7168ELj2048ELj128ELj224ELj128ELj1ELj128ELj128ELj64ELj4ELj128ELj128ELj1ELb0ELj149ELNS_8GemmTypeE0ELb0EN7cutlass10bfloat16_tENS_16EpilogueIdentityEEEvPijjj14CUtensorMap_stS9_S9_S9_S9_)
        /*0044*/ 	.word	0x00000000


	//----- nvinfo : EIATTR_MIN_STACK_SIZE
	.align		4
.L_25:
        /*0048*/ 	.byte	0x04, 0x12
        /*004a*/ 	.short	(.L_27 - .L_26)
	.align		4
.L_26:
        /*004c*/ 	.word	index@(_ZN9deep_gemm24sm100_fp8_gemm_1d1d_implILN4cute4UMMA5MajorE0ELS3_0ELj0ELj7168ELj2048ELj128ELj224ELj128ELj1ELj128ELj128ELj64ELj4ELj128ELj128ELj1ELb0ELj149ELNS_8GemmTypeE0ELb0EN7cutlass10bfloat16_tENS_16EpilogueIdentityEEEvPijjj14CUtensorMap_stS9_S9_S9_S9_)
        /*0050*/ 	.word	0x00000000
.L_27:


//--------------------- .nv.info._ZN9deep_gemm24sm100_fp8_gemm_1d1d_implILN4cute4UMMA5MajorE0ELS3_0ELj0ELj7168ELj2048ELj128ELj224ELj128ELj1ELj128ELj128ELj64ELj4ELj128ELj128ELj1ELb0ELj149ELNS_8GemmTypeE0ELb0EN7cutlass10bfloat16_tENS_16EpilogueIdentityEEEvPijjj14CUtensorMap_stS9_S9_S9_S9_ --------------------------
	.section	.nv.info._ZN9deep_gemm24sm100_fp8_gemm_1d1d_implILN4cute4UMMA5MajorE0ELS3_0ELj0ELj7168ELj2048ELj128ELj224ELj128ELj1ELj128ELj128ELj64ELj4ELj128ELj128ELj1ELb0ELj149ELNS_8GemmTypeE0ELb0EN7cutlass10bfloat16_tENS_16EpilogueIdentityEEEvPijjj14CUtensorMap_stS9_S9_S9_S9_,"",@"SHT_CUDA_INFO"
	.sectionflags	@""
	.align	4


	//----- nvinfo : EIATTR_CUDA_API_VERSION
	.align		4
        /*0000*/ 	.byte	0x04, 0x37
        /*0002*/ 	.short	(.L_29 - .L_28)
.L_28:
        /*0004*/ 	.word	0x00000081


	//----- nvinfo : EIATTR_KPARAM_INFO
	.align		4
.L_29:
        /*0008*/ 	.byte	0x04, 0x17
        /*000a*/ 	.short	(.L_31 - .L_30)
.L_30:
        /*000c*/ 	.word	0x00000000
        /*0010*/ 	.short	0x0008
        /*0012*/ 	.short	0x0240
        /*0014*/ 	.byte	0x00, 0xf0, 0x01, 0x02


	//----- nvinfo : EIATTR_KPARAM_INFO
	.align		4
.L_31:
        /*0018*/ 	.byte	0x04, 0x17
        /*001a*/ 	.short	(.L_33 - .L_32)
.L_32:
        /*001c*/ 	.word	0x00000000
        /*0020*/ 	.short	0x0007
        /*0022*/ 	.short	0x01c0
        /*0024*/ 	.byte	0x00, 0xf0, 0x01, 0x02


	//----- nvinfo : EIATTR_KPARAM_INFO
	.align		4
.L_33:
        /*0028*/ 	.byte	0x04, 0x17
        /*002a*/ 	.short	(.L_35 - .L_34)
.L_34:
        /*002c*/ 	.word	0x00000000
        /*0030*/ 	.short	0x0006
        /*0032*/ 	.short	0x0140
        /*0034*/ 	.byte	0x00, 0xf0, 0x01, 0x02


	//----- nvinfo : EIATTR_KPARAM_INFO
	.align		4
.L_35:
        /*0038*/ 	.byte	0x04, 0x17
        /*003a*/ 	.short	(.L_37 - .L_36)
.L_36:
        /*003c*/ 	.word	0x00000000
        /*0040*/ 	.short	0x0005
        /*0042*/ 	.short	0x00c0
        /*0044*/ 	.byte	0x00, 0xf0, 0x01, 0x02


	//----- nvinfo : EIATTR_KPARAM_INFO
	.align		4
.L_37:
        /*0048*/ 	.byte	0x04, 0x17
        /*004a*/ 	.short	(.L_39 - .L_38)
.L_38:
        /*004c*/ 	.word	0x00000000
        /*0050*/ 	.short	0x0004
        /*0052*/ 	.short	0x0040
        /*0054*/ 	.byte	0x00, 0xf0, 0x01, 0x02


	//----- nvinfo : EIATTR_KPARAM_INFO
	.align		4
.L_39:
        /*0058*/ 	.byte	0x04, 0x17
        /*005a*/ 	.short	(.L_41 - .L_40)
.L_40:
        /*005c*/ 	.word	0x00000000
        /*0060*/ 	.short	0x0003
        /*0062*/ 	.short	0x0010
        /*0064*/ 	.byte	0x00, 0xf0, 0x11, 0x00


	//----- nvinfo : EIATTR_KPARAM_INFO
	.align		4
.L_41:
        /*0068*/ 	.byte	0x04, 0x17
        /*006a*/ 	.short	(.L_43 - .L_42)
.L_42:
        /*006c*/ 	.word	0x00000000
        /*0070*/ 	.short	0x0002
        /*0072*/ 	.short	0x000c
        /*0074*/ 	.byte	0x00, 0xf0, 0x11, 0x00


	//----- nvinfo : EIATTR_KPARAM_INFO
	.align		4
.L_43:
        /*0078*/ 	.byte	0x04, 0x17
        /*007a*/ 	.short	(.L_45 - .L_44)
.L_44:
        /*007c*/ 	.word	0x00000000
        /*0080*/ 	.short	0x0001
        /*0082*/ 	.short	0x0008
        /*0084*/ 	.byte	0x00, 0xf0, 0x11, 0x00


	//----- nvinfo : EIATTR_KPARAM_INFO
	.align		4
.L_45:
        /*0088*/ 	.byte	0x04, 0x17
        /*008a*/ 	.short	(.L_47 - .L_46)
.L_46:
        /*008c*/ 	.word	0x00000000
        /*0090*/ 	.short	0x0000
        /*0092*/ 	.short	0x0000
        /*0094*/ 	.byte	0x00, 0xf5, 0x21, 0x00


	//----- nvinfo : EIATTR_AT_ENTRY_FRAGMENTS
	.align		4
.L_47:
        /*0098*/ 	.byte	0x04, 0x4f
        /*009a*/ 	.short	(.L_49 - .L_48)


	//   ....[0]....
.L_48:
        /*009c*/ 	.word	0x00000004


	//----- nvinfo : EIATTR_RESERVED_SMEM_USED
	.align		4
.L_49:
        /*00a0*/ 	.byte	0x01, 0x41
	.zero		2


	//----- nvinfo : EIATTR_SPARSE_MMA_MASK
	.align		4
        /*00a4*/ 	.byte	0x03, 0x50
        /*00a6*/ 	.short	0x0000


	//----- nvinfo : EIATTR_TCGEN05_1CTA_USED
	.align		4
        /*00a8*/ 	.byte	0x01, 0x51
	.zero		2


	//----- nvinfo : EIATTR_MAXREG_COUNT
	.align		4
        /*00ac*/ 	.byte	0x03, 0x1b
        /*00ae*/ 	.short	0x00ff


	//----- nvinfo : EIATTR_NUM_BARRIERS
	.align		4
        /*00b0*/ 	.byte	0x02, 0x4c
        /*00b2*/ 	.byte	0x09
	.zero		1


	//----- nvinfo : EIATTR_INT_WARP_WIDE_INSTR_OFFSETS
	.align		4
        /*00b4*/ 	.byte	0x04, 0x31
        /*00b6*/ 	.short	(.L_51 - .L_50)


	//   ....[0]....
.L_50:
        /*00b8*/ 	.word	0x00005060


	//   ....[1]....
        /*00bc*/ 	.word	0x00005080


	//----- nvinfo : EIATTR_COOP_GROUP_MASK_REGIDS
	.align		4
.L_51:
        /*00c0*/ 	.byte	0x04, 0x29
        /*00c2*/ 	.short	(.L_53 - .L_52)


	//   ....[0]....
.L_52:
        /*00c4*/ 	.word	0xffffffff


	//   ....[1]....
        /*00c8*/ 	.word	0xffffffff


	//   ....[2]....
        /*00cc*/ 	.word	0xffffffff


	//   ....[3]....
        /*00d0*/ 	.word	0xffffffff


	//   ....[4]....
        /*00d4*/ 	.word	0xffffffff


	//   ....[5]....
        /*00d8*/ 	.word	0xffffffff


	//   ....[6]....
        /*00dc*/ 	.word	0xffffffff


	//   ....[7]....
        /*00e0*/ 	.word	0xffffffff


	//   ....[8]....
        /*00e4*/ 	.word	0xffffffff


	//   ....[9]....
        /*00e8*/ 	.word	0xffffffff


	//   ....[10]....
        /*00ec*/ 	.word	0xffffffff


	//   ....[11]....
        /*00f0*/ 	.word	0xffffffff


	//   ....[12]....
        /*00f4*/ 	.word	0xffffffff


	//   ....[13]....
        /*00f8*/ 	.word	0xffffffff


	//----- nvinfo : EIATTR_COOP_GROUP_INSTR_OFFSETS
	.align		4
.L_53:
        /*00fc*/ 	.byte	0x04, 0x28
        /*00fe*/ 	.short	(.L_55 - .L_54)


	//   ....[0]....
.L_54:
        /*0100*/ 	.word	0x00000030


	//   ....[1]....
        /*0104*/ 	.word	0x00000470


	//   ....[2]....
        /*0108*/ 	.word	0x00000730


	//   ....[3]....
        /*010c*/ 	.word	0x00000b70


	//   ....[4]....
        /*0110*/ 	.word	0x00000c20


	//   ....[5]....
        /*0114*/ 	.word	0x00000cd0


	//   ....[6]....
        /*0118*/ 	.word	0x000012f0


	//   ....[7]....
        /*011c*/ 	.word	0x00001310


	//   ....[8]....
        /*0120*/ 	.word	0x00001330


	//   ....[9]....
        /*0124*/ 	.word	0x00001580


	//   ....[10]....
        /*0128*/ 	.word	0x000015b0


	//   ....[11]....
        /*012c*/ 	.word	0x000015d0


	//   ....[12]....
        /*0130*/ 	.word	0x00004f80


	//   ....[13]....
        /*0134*/ 	.word	0x00005140


	//----- nvinfo : EIATTR_VRC_CTA_INIT_COUNT
	.align		4
.L_55:
        /*0138*/ 	.byte	0x02, 0x4a
        /*013a*/ 	.byte	0x80
	.zero		1


	//----- nvinfo : EIATTR_MBARRIER_INSTR_OFFSETS
	.align		4
        /*013c*/ 	.byte	0x04, 0x39
        /*013e*/ 	.short	(.L_57 - .L_56)


	//   ....[0]....
.L_56:
        /*0140*/ 	.word	0x00000330
        /*0144*/ 	.word	0x000000ff
        /*0148*/ 	.word	0x00031800
        /*014c*/ 	.short	0x0100
        /*014e*/ 	.byte	0x05
	.zero		1


	//   ....[1]....
        /*0150*/ 	.word	0x00000340
        /*0154*/ 	.word	0x000000ff
        /*0158*/ 	.word	0x00031820
        /*015c*/ 	.short	0x0100
        /*015e*/ 	.byte	0x05
	.zero		1


	//   ....[2]....
        /*0160*/ 	.word	0x00000350
        /*0164*/ 	.word	0x000000ff
        /*0168*/ 	.word	0x00031840
        /*016c*/ 	.short	0x0100
        /*016e*/ 	.byte	0x05
	.zero		1


	//   ....[3]....
        /*0170*/ 	.word	0x00000360
        /*0174*/ 	.word	0x000000ff
        /*0178*/ 	.word	0x00031808
        /*017c*/ 	.short	0x0100
        /*017e*/ 	.byte	0x05
	.zero		1


	//   ....[4]....
        /*0180*/ 	.word	0x00000370
        /*0184*/ 	.word	0x000000ff
        /*0188*/ 	.word	0x00031828
        /*018c*/ 	.short	0x0100
        /*018e*/ 	.byte	0x05
	.zero		1


	//   ....[5]....
        /*0190*/ 	.word	0x00000380
        /*0194*/ 	.word	0x000000ff
        /*0198*/ 	.word	0x00031848
        /*019c*/ 	.short	0x0100
        /*019e*/ 	.byte	0x05
	.zero		1


	//   ....[6]....
        /*01a0*/ 	.word	0x00000390
        /*01a4*/ 	.word	0x000000ff
        /*01a8*/ 	.word	0x00031810
        /*01ac*/ 	.short	0x0100
        /*01ae*/ 	.byte	0x05
	.zero		1


	//   ....[7]....
        /*01b0*/ 	.word	0x000003a0
        /*01b4*/ 	.word	0x000000ff
        /*01b8*/ 	.word	0x00031830
        /*01bc*/ 	.short	0x0100
        /*01be*/ 	.byte	0x05
	.zero		1


	//   ....[8]....
        /*01c0*/ 	.word	0x000003b0
        /*01c4*/ 	.word	0x000000ff
        /*01c8*/ 	.word	0x00031850
        /*01cc*/ 	.short	0x0100
        /*01ce*/ 	.byte	0x05
	.zero		1


	//   ....[9]....
        /*01d0*/ 	.word	0x000003c0
        /*01d4*/ 	.word	0x000000ff
        /*01d8*/ 	.word	0x00031818
        /*01dc*/ 	.short	0x0100
        /*01de*/ 	.byte	0x05
	.zero		1


	//   ....[10]....
        /*01e0*/ 	.word	0x000003d0
        /*01e4*/ 	.word	0x000000ff
        /*01e8*/ 	.word	0x00031838
        /*01ec*/ 	.short	0x0100
        /*01ee*/ 	.byte	0x05
	.zero		1


	//   ....[11]....
        /*01f0*/ 	.word	0x000003e0
        /*01f4*/ 	.word	0x000000ff
        /*01f8*/ 	.word	0x00031858
        /*01fc*/ 	.short	0x0100
        /*01fe*/ 	.byte	0x05
	.zero		1


	//   ....[12]....
        /*0200*/ 	.word	0x000003f0
        /*0204*/ 	.word	0x000000ff
        /*0208*/ 	.word	0x00031860
        /*020c*/ 	.short	0x0100
        /*020e*/ 	.byte	0x05
	.zero		1


	//   ....[13]....
        /*0210*/ 	.word	0x00000400
        /*0214*/ 	.word	0x000000ff
        /*0218*/ 	.word	0x00031870
        /*021c*/ 	.short	0x0100
        /*021e*/ 	.byte	0x05
	.zero		1


	//   ....[14]....
        /*0220*/ 	.word	0x00000410
        /*0224*/ 	.word	0x000000ff
        /*0228*/ 	.word	0x00031868
        /*022c*/ 	.short	0x0100
        /*022e*/ 	.byte	0x05
	.zero		1


	//   ....[15]....
        /*0230*/ 	.word	0x00000420
        /*0234*/ 	.word	0x000000ff
        /*0238*/ 	.word	0x00031878
        /*023c*/ 	.short	0x0100
        /*023e*/ 	.byte	0x05
	.zero		1


	//   ....[16]....
        /*0240*/ 	.word	0x00000a20
        /*0244*/ 	.word	0x00000002
        /*0248*/ 	.word	0x00031800
        /*024c*/ 	.short	0x010a
        /*024e*/ 	.byte	0xff
	.zero		1


	//   ....[17]....
        /*0250*/ 	.word	0x00000db0
        /*0254*/ 	.word	0x00000002
        /*0258*/ 	.word	0x00000000
        /*025c*/ 	.short	0x0101
        /*025e*/ 	.byte	0xff
	.zero		1


	//   ....[18]....
        /*0260*/ 	.word	0x000010e0
        /*0264*/ 	.word	0x00000000
        /*0268*/ 	.word	0x00031870
        /*026c*/ 	.short	0x010a
        /*026e*/ 	.byte	0x08
	.zero		1


	//   ....[19]....
        /*0270*/ 	.word	0x00001180
        /*0274*/ 	.word	0x000000ff
        /*0278*/ 	.word	0x00031840
        /*027c*/ 	.short	0x010a
        /*027e*/ 	.byte	0x0d
	.zero		1


	//   ....[20]....
        /*0280*/ 	.word	0x00001550
        /*0284*/ 	.word	0x000000ff
        /*0288*/ 	.word	0x00031840
        /*028c*/ 	.short	0x010a
        /*028e*/ 	.byte	0x09
	.zero		1


	//   ....[21]....
        /*0290*/ 	.word	0x00001ab0
        /*0294*/ 	.word	0x00000000
        /*0298*/ 	.word	0x00031820
        /*029c*/ 	.short	0x010a
        /*029e*/ 	.byte	0xff
	.zero		1


	//   ....[22]....
        /*02a0*/ 	.word	0x00001e50
        /*02a4*/ 	.word	0x00000000
        /*02a8*/ 	.word	0x00031828
        /*02ac*/ 	.short	0x010a
        /*02ae*/ 	.byte	0xff
	.zero		1


	//   ....[23]....
        /*02b0*/ 	.word	0x00001fc0
        /*02b4*/ 	.word	0x00000000
        /*02b8*/ 	.word	0x00031830
        /*02bc*/ 	.short	0x010a
        /*02be*/ 	.byte	0xff
	.zero		1


	//   ....[24]....
        /*02c0*/ 	.word	0x00002120
        /*02c4*/ 	.word	0x00000000
        /*02c8*/ 	.word	0x00031838
        /*02cc*/ 	.short	0x010a
        /*02ce*/ 	.byte	0xff
	.zero		1


	//   ....[25]....
        /*02d0*/ 	.word	0x00002250
        /*02d4*/ 	.word	0x00000000
        /*02d8*/ 	.word	0x00031820
        /*02dc*/ 	.short	0x010a
        /*02de*/ 	.byte	0xff
	.zero		1


	//   ....[26]....
        /*02e0*/ 	.word	0x00002460
        /*02e4*/ 	.word	0x00000000
        /*02e8*/ 	.word	0x00031828
        /*02ec*/ 	.short	0x010a
        /*02ee*/ 	.byte	0xff
	.zero		1


	//   ....[27]....
        /*02f0*/ 	.word	0x00002590
        /*02f4*/ 	.word	0x00000000
        /*02f8*/ 	.word	0x00031830
        /*02fc*/ 	.short	0x010a
        /*02fe*/ 	.byte	0xff
	.zero		1


	//   ....[28]....
        /*0300*/ 	.word	0x000026c0
        /*0304*/ 	.word	0x00000000
        /*0308*/ 	.word	0x00031838
        /*030c*/ 	.short	0x010a
        /*030e*/ 	.byte	0xff
	.zero		1


	//   ....[29]....
        /*0310*/ 	.word	0x000027f0
        /*0314*/ 	.word	0x00000000
        /*0318*/ 	.word	0x00031820
        /*031c*/ 	.short	0x010a
        /*031e*/ 	.byte	0xff
	.zero		1


	//   ....[30]....
        /*0320*/ 	.word	0x00002a00
        /*0324*/ 	.word	0x00000000
        /*0328*/ 	.word	0x00031828
        /*032c*/ 	.short	0x010a
        /*032e*/ 	.byte	0xff
	.zero		1


	//   ....[31]....
        /*0330*/ 	.word	0x00002b30
        /*0334*/ 	.word	0x00000000
        /*0338*/ 	.word	0x00031830
        /*033c*/ 	.short	0x010a
        /*033e*/ 	.byte	0xff
	.zero		1


	//   ....[32]....
        /*0340*/ 	.word	0x00002c60
        /*0344*/ 	.word	0x00000000
        /*0348*/ 	.word	0x00031838
        /*034c*/ 	.short	0x010a
        /*034e*/ 	.byte	0xff
	.zero		1


	//   ....[33]....
        /*0350*/ 	.word	0x00002d90
        /*0354*/ 	.word	0x00000000
        /*0358*/ 	.word	0x00031820
        /*035c*/ 	.short	0x010a
        /*035e*/ 	.byte	0xff
	.zero		1


	//   ....[34]....
        /*0360*/ 	.word	0x00002fa0
        /*0364*/ 	.word	0x00000000
        /*0368*/ 	.word	0x00031828
        /*036c*/ 	.short	0x010a
        /*036e*/ 	.byte	0xff
	.zero		1


	//   ....[35]....
        /*0370*/ 	.word	0x000030d0
        /*0374*/ 	.word	0x00000000
        /*0378*/ 	.word	0x00031830
        /*037c*/ 	.short	0x010a
        /*037e*/ 	.byte	0xff
	.zero		1


	//   ....[36]....
        /*0380*/ 	.word	0x00003200
        /*0384*/ 	.word	0x00000000
        /*0388*/ 	.word	0x00031838
        /*038c*/ 	.short	0x010a
        /*038e*/ 	.byte	0xff
	.zero		1


	//   ....[37]....
        /*0390*/ 	.word	0x00003680
        /*0394*/ 	.word	0x00000002
        /*0398*/ 	.word	0x00031860
        /*039c*/ 	.short	0x010a
        /*039e*/ 	.byte	0xff
	.zero		1


	//   ....[38]....
        /*03a0*/ 	.word	0x00004e00
        /*03a4*/ 	.word	0x00000002
        /*03a8*/ 	.word	0x00000000
        /*03ac*/ 	.short	0x0101
        /*03ae*/ 	.byte	0xff
	.zero		1


	//   ....[39]....
        /*03b0*/ 	.word	0x00005170
        /*03b4*/ 	.word	0x00000002
        /*03b8*/ 	.word	0x00031800
        /*03bc*/ 	.short	0x010a
        /*03be*/ 	.byte	0xff
	.zero		1


	//   ....[40]....
        /*03c0*/ 	.word	0x000051f0
        /*03c4*/ 	.word	0x00000000
        /*03c8*/ 	.word	0x00031870
        /*03cc*/ 	.short	0x010a
        /*03ce*/ 	.byte	0xff
	.zero		1


	//   ....[41]....
        /*03d0*/ 	.word	0x00005260
        /*03d4*/ 	.word	0x00000002
        /*03d8*/ 	.word	0x00031840
        /*03dc*/ 	.short	0x010a
        /*03de*/ 	.byte	0xff
	.zero		1


	//   ....[42]....
        /*03e0*/ 	.word	0x000052d0
        /*03e4*/ 	.word	0x00000000
        /*03e8*/ 	.word	0x00031840
        /*03ec*/ 	.short	0x010a
        /*03ee*/ 	.byte	0xff
	.zero		1


	//   ....[43]....
        /*03f0*/ 	.word	0x00005340
        /*03f4*/ 	.word	0x00000000
        /*03f8*/ 	.word	0x00031820
        /*03fc*/ 	.short	0x010a
        /*03fe*/ 	.byte	0xff
	.zero		1


	//   ....[44]....
        /*0400*/ 	.word	0x000053b0
        /*0404*/ 	.word	0x00000000
        /*0408*/ 	.word	0x00031828
        /*040c*/ 	.short	0x010a
        /*040e*/ 	.byte	0xff
	.zero		1


	//   ....[45]....
        /*0410*/ 	.word	0x00005420
        /*0414*/ 	.word	0x00000000
        /*0418*/ 	.word	0x00031830
        /*041c*/ 	.short	0x010a
        /*041e*/ 	.byte	0xff
	.zero		1


	//   ....[46]....
        /*0420*/ 	.word	0x00005490
        /*0424*/ 	.word	0x00000000
        /*0428*/ 	.word	0x00031838
        /*042c*/ 	.short	0x010a
        /*042e*/ 	.byte	0xff
	.zero		1


	//   ....[47]....
        /*0430*/ 	.word	0x000054e0
        /*0434*/ 	.word	0x00000000
        /*0438*/ 	.word	0x00031820
        /*043c*/ 	.short	0x010a
        /*043e*/ 	.byte	0xff
	.zero		1


	//   ....[48]....
        /*0440*/ 	.word	0x00005530
        /*0444*/ 	.word	0x00000000
        /*0448*/ 	.word	0x00031828
        /*044c*/ 	.short	0x010a
        /*044e*/ 	.byte	0xff
	.zero		1


	//   ....[49]....
        /*0450*/ 	.word	0x00005580
        /*0454*/ 	.word	0x00000000
        /*0458*/ 	.word	0x00031830
        /*045c*/ 	.short	0x010a
        /*045e*/ 	.byte	0xff
	.zero		1


	//   ....[50]....
        /*0460*/ 	.word	0x000055d0
        /*0464*/ 	.word	0x00000000
        /*0468*/ 	.word	0x00031838
        /*046c*/ 	.short	0x010a
        /*046e*/ 	.byte	0xff
	.zero		1


	//   ....[51]....
        /*0470*/ 	.word	0x00005640
        /*0474*/ 	.word	0x00000000
        /*0478*/ 	.word	0x00031820
        /*047c*/ 	.short	0x010a
        /*047e*/ 	.byte	0xff
	.zero		1


	//   ....[52]....
        /*0480*/ 	.word	0x000056b0
        /*0484*/ 	.word	0x00000000
        /*0488*/ 	.word	0x00031828
        /*048c*/ 	.short	0x010a
        /*048e*/ 	.byte	0xff
	.zero		1


	//   ....[53]....
        /*0490*/ 	.word	0x00005720
        /*0494*/ 	.word	0x00000000
        /*0498*/ 	.word	0x00031830
        /*049c*/ 	.short	0x010a
        /*049e*/ 	.byte	0xff
	.zero		1


	//   ....[54]....
        /*04a0*/ 	.word	0x00005790
        /*04a4*/ 	.word	0x00000000
        /*04a8*/ 	.word	0x00031838
        /*04ac*/ 	.short	0x010a
        /*04ae*/ 	.byte	0xff
	.zero		1


	//   ....[55]....
        /*04b0*/ 	.word	0x000057e0
        /*04b4*/ 	.word	0x00000000
        /*04b8*/ 	.word	0x00031820
        /*04bc*/ 	.short	0x010a
        /*04be*/ 	.byte	0xff
	.zero		1


	//   ....[56]....
        /*04c0*/ 	.word	0x00005830
        /*04c4*/ 	.word	0x00000000
        /*04c8*/ 	.word	0x00031828
        /*04cc*/ 	.short	0x010a
        /*04ce*/ 	.byte	0xff
	.zero		1


	//   ....[57]....
        /*04d0*/ 	.word	0x00005880
        /*04d4*/ 	.word	0x00000000
        /*04d8*/ 	.word	0x00031830
        /*04dc*/ 	.short	0x010a
        /*04de*/ 	.byte	0xff
	.zero		1


	//   ....[58]....
        /*04e0*/ 	.word	0x000058d0
        /*04e4*/ 	.word	0x00000000
        /*04e8*/ 	.word	0x00031838
        /*04ec*/ 	.short	0x010a
        /*04ee*/ 	.byte	0xff
	.zero		1


	//   ....[59]....
        /*04f0*/ 	.word	0x00005930
        /*04f4*/ 	.word	0x00000002
        /*04f8*/ 	.word	0x00031860
        /*04fc*/ 	.short	0x010a
        /*04fe*/ 	.byte	0xff
	.zero		1


	//----- nvinfo : EIATTR_NUM_MBARRIERS
	.align		4
.L_57:
        /*0500*/ 	.byte	0x03, 0x38
        /*0502*/ 	.short	0x0010


	//----- nvinfo : EIATTR_EXIT_INSTR_OFFSETS
	.align		4
        /*0504*/ 	.byte	0x04, 0x1c
        /*0506*/ 	.short	(.L_59 - .L_58)


	//   ....[0]....
.L_58:
        /*0508*/ 	.word	0x00000830


	//   ....[1]....
        /*050c*/ 	.word	0x00000e10


	//   ....[2]....
        /*0510*/ 	.word	0x00000ef0


	//   ....[3]....
        /*0514*/ 	.word	0x000018d0


	//   ....[4]....
        /*0518*/ 	.word	0x00001940


	//   ....[5]....
        /*051c*/ 	.word	0x00003350


	//   ....[6]....
        /*0520*/ 	.word	0x000033b0


	//   ....[7]....
        /*0524*/ 	.word	0x00004f60


	//   ....[8]....
        /*0528*/ 	.word	0x00005150


	//----- nvinfo : EIATTR_MAX_THREADS
	.align		4
.L_59:
        /*052c*/ 	.byte	0x04, 0x05
        /*052e*/ 	.short	(.L_61 - .L_60)
.L_60:
        /*0530*/ 	.word	0x00000100
        /*0534*/ 	.word	0x00000001
        /*0538*/ 	.word	0x00000001


	//----- nvinfo : EIATTR_CRS_STACK_SIZE
	.align		4
.L_61:
        /*053c*/ 	.byte	0x04, 0x1e
        /*053e*/ 	.short	(.L_63 - .L_62)
.L_62:
        /*0540*/ 	.word	0x00000000


	//----- nvinfo : EIATTR_CBANK_PARAM_SIZE
	.align		4
.L_63:
        /*0544*/ 	.byte	0x03, 0x19
        /*0546*/ 	.short	0x02c0


	//----- nvinfo : EIATTR_PARAM_CBANK
	.align		4
        /*0548*/ 	.byte	0x04, 0x0a
        /*054a*/ 	.short	(.L_65 - .L_64)
	.align		4
.L_64:
        /*054c*/ 	.word	index@(.nv.constant0._ZN9deep_gemm24sm100_fp8_gemm_1d1d_implILN4cute4UMMA5MajorE0ELS3_0ELj0ELj7168ELj2048ELj128ELj224ELj128ELj1ELj128ELj128ELj64ELj4ELj128ELj128ELj1ELb0ELj149ELNS_8GemmTypeE0ELb0EN7cutlass10bfloat16_tENS_16EpilogueIdentityEEEvPijjj14CUtensorMap_stS9_S9_S9_S9_)
        /*0550*/ 	.short	0x0380
        /*0552*/ 	.short	0x02c0


	//----- nvinfo : EIATTR_SW_WAR
	.align		4
.L_65:
        /*0554*/ 	.byte	0x04, 0x36
        /*0556*/ 	.short	(.L_67 - .L_66)
.L_66:
        /*0558*/ 	.word	0x00000008
.L_67:


//--------------------- .nv.compat                --------------------------
	.section	.nv.compat,"",@"SHT_CUDA_COMPAT_INFO"
	.align	4
        /*0000*/ 	.byte	0x02, 0x02, 0x02, 0x00, 0x02, 0x05, 0x05, 0x00, 0x02, 0x03, 0x01, 0x00, 0x02, 0x06, 0x01, 0x00


//--------------------- .nv.callgraph             --------------------------
	.section	.nv.callgraph,"",@"SHT_CUDA_CALLGRAPH"
	.align	4
	.sectionentsize	8
	.align		4
        /*0000*/ 	.word	0x00000000
	.align		4
        /*0004*/ 	.word	0xffffffff
	.align		4
        /*0008*/ 	.word	0x00000000
	.align		4
        /*000c*/ 	.word	0xfffffffe
	.align		4
        /*0010*/ 	.word	0x00000000
	.align		4
        /*0014*/ 	.word	0xfffffffd
	.align		4
        /*0018*/ 	.word	0x00000000
	.align		4
        /*001c*/ 	.word	0xfffffffc


//--------------------- .nv.constant4             --------------------------
	.section	.nv.constant4,"a",@progbits
	.align	8
	.align		8
.nv.constant4:
        /*0000*/ 	.dword	_ZN47_INTERNAL_c851fd7a_9_kernel_cu_15fd7f75_28984414cuda3std3__45__cpo5beginE
	.align		8
        /*0008*/ 	.dword	_ZN47_INTERNAL_c851fd7a_9_kernel_cu_15fd7f75_28984414cuda3std3__45__cpo3endE
	.align		8
        /*0010*/ 	.dword	_ZN47_INTERNAL_c851fd7a_9_kernel_cu_15fd7f75_28984414cuda3std3__45__cpo6cbeginE
	.align		8
        /*0018*/ 	.dword	_ZN47_INTERNAL_c851fd7a_9_kernel_cu_15fd7f75_28984414cuda3std3__45__cpo4cendE
	.align		8
        /*0020*/ 	.dword	_ZN47_INTERNAL_c851fd7a_9_kernel_cu_15fd7f75_28984414cuda3std3__449_GLOBAL__N__c851fd7a_9_kernel_cu_15fd7f75_28984416ignoreE
	.align		8
        /*0028*/ 	.dword	_ZN47_INTERNAL_c851fd7a_9_kernel_cu_15fd7f75_28984414cuda3std3__419piecewise_constructE
	.align		8
        /*0030*/ 	.dword	_ZN47_INTERNAL_c851fd7a_9_kernel_cu_15fd7f75_28984414cuda3std3__48in_placeE
	.align		8
        /*0038*/ 	.dword	_ZN47_INTERNAL_c851fd7a_9_kernel_cu_15fd7f75_28984414cuda3std6ranges3__45__cpo4swapE
	.align		8
        /*0040*/ 	.dword	_ZN47_INTERNAL_c851fd7a_9_kernel_cu_15fd7f75_28984414cuda3std6ranges3__45__cpo9iter_moveE
	.align		8
        /*0048*/ 	.dword	_ZN47_INTERNAL_c851fd7a_9_kernel_cu_15fd7f75_28984414cute7productE
	.align		8
        /*0050*/ 	.dword	_ZN47_INTERNAL_c851fd7a_9_kernel_cu_15fd7f75_28984414cute1_E


//--------------------- .text._ZN9deep_gemm24sm100_fp8_gemm_1d1d_implILN4cute4UMMA5MajorE0ELS3_0ELj0ELj7168ELj2048ELj128ELj224ELj128ELj1ELj128ELj128ELj64ELj4ELj128ELj128ELj1ELb0ELj149ELNS_8GemmTypeE0ELb0EN7cutlass10bfloat16_tENS_16EpilogueIdentityEEEvPijjj14CUtensorMap_stS9_S9_S9_S9_ --------------------------
	.section	.text._ZN9deep_gemm24sm100_fp8_gemm_1d1d_implILN4cute4UMMA5MajorE0ELS3_0ELj0ELj7168ELj2048ELj128ELj224ELj128ELj1ELj128ELj128ELj64ELj4ELj128ELj128ELj1ELb0ELj149ELNS_8GemmTypeE0ELb0EN7cutlass10bfloat16_tENS_16EpilogueIdentityEEEvPijjj14CUtensorMap_stS9_S9_S9_S9_,"ax",@progbits
	.align	128
        .global         _ZN9deep_gemm24sm100_fp8_gemm_1d1d_implILN4cute4UMMA5MajorE0ELS3_0ELj0ELj7168ELj2048ELj128ELj224ELj128ELj1ELj128ELj128ELj64ELj4ELj128ELj128ELj1ELb0ELj149ELNS_8GemmTypeE0ELb0EN7cutlass10bfloat16_tENS_16EpilogueIdentityEEEvPijjj14CUtensorMap_stS9_S9_S9_S9_
        .type           _ZN9deep_gemm24sm100_fp8_gemm_1d1d_implILN4cute4UMMA5MajorE0ELS3_0ELj0ELj7168ELj2048ELj128ELj224ELj128ELj1ELj128ELj128ELj64ELj4ELj128ELj128ELj1ELb0ELj149ELNS_8GemmTypeE0ELb0EN7cutlass10bfloat16_tENS_16EpilogueIdentityEEEvPijjj14CUtensorMap_stS9_S9_S9_S9_,@function
        .size           _ZN9deep_gemm24sm100_fp8_gemm_1d1d_implILN4cute4UMMA5MajorE0ELS3_0ELj0ELj7168ELj2048ELj128ELj224ELj128ELj1ELj128ELj128ELj64ELj4ELj128ELj128ELj1ELb0ELj149ELNS_8GemmTypeE0ELb0EN7cutlass10bfloat16_tENS_16EpilogueIdentityEEEvPijjj14CUtensorMap_stS9_S9_S9_S9_,(.L_x_100 - _ZN9deep_gemm24sm100_fp8_gemm_1d1d_implILN4cute4UMMA5MajorE0ELS3_0ELj0ELj7168ELj2048ELj128ELj224ELj128ELj1ELj128ELj128ELj64ELj4ELj128ELj128ELj1ELb0ELj149ELNS_8GemmTypeE0ELb0EN7cutlass10bfloat16_tENS_16EpilogueIdentityEEEvPijjj14CUtensorMap_stS9_S9_S9_S9_)
        .other          _ZN9deep_gemm24sm100_fp8_gemm_1d1d_implILN4cute4UMMA5MajorE0ELS3_0ELj0ELj7168ELj2048ELj128ELj224ELj128ELj1ELj128ELj128ELj64ELj4ELj128ELj128ELj1ELb0ELj149ELNS_8GemmTypeE0ELb0EN7cutlass10bfloat16_tENS_16EpilogueIdentityEEEvPijjj14CUtensorMap_stS9_S9_S9_S9_,@"STO_CUDA_ENTRY STV_DEFAULT"
_ZN9deep_gemm24sm100_fp8_gemm_1d1d_implILN4cute4UMMA5MajorE0ELS3_0ELj0ELj7168ELj2048ELj128ELj224ELj128ELj1ELj128ELj128ELj64ELj4ELj128ELj128ELj1ELb0ELj149ELNS_8GemmTypeE0ELb0EN7cutlass10bfloat16_tENS_16EpilogueIdentityEEEvPijjj14CUtensorMap_stS9_S9_S9_S9_:
.text._ZN9deep_gemm24sm100_fp8_gemm_1d1d_implILN4cute4UMMA5MajorE0ELS3_0ELj0ELj7168ELj2048ELj128ELj224ELj128ELj1ELj128ELj128ELj64ELj4ELj128ELj128ELj1ELb0ELj149ELNS_8GemmTypeE0ELb0EN7cutlass10bfloat16_tENS_16EpilogueIdentityEEEvPijjj14CUtensorMap_stS9_S9_S9_S9_:
[----:B------:R-:W1:Y:S01]  /*0000*/  LDC R1, c[0x0][0x37c] ;  /* 0x0000df00ff017b82 */ /* 0x000e620000000800 */
[----:B------:R-:W2:Y:S02]  /*0010*/  S2R R0, SR_TID.X ;  /* 0x0000000000007919 */ /* 0x000ea40000002100 */
[----:B--2---:R-:W-:-:S05]  /*0020*/  SHF.R.U32.HI R0, RZ, 0x5, R0 ;  /* 0x00000005ff007819 */ /* 0x004fca0000011600 */
[----:B------:R-:W2:Y:S02]  /*0030*/  SHFL.IDX PT, R3, R0, RZ, 0x1f ;  /* 0x00001fff00037589 */ /* 0x000ea400000e0000 */
[----:B--2---:R-:W-:-:S13]  /*0040*/  ISETP.NE.AND P0, PT, R3, 0x2, PT ;  /* 0x000000020300780c */ /* 0x004fda0003f05270 */
[----:B-1----:R-:W-:Y:S05]  /*0050*/  @!P0 BRA `(.L_x_0) ;  /* 0x0000000400008947 */ /* 0x002fea0003800000 */
[----:B------:R-:W-:-:S13]  /*0060*/  ISETP.NE.AND P0, PT, R3, 0x1, PT ;  /* 0x000000010300780c */ /* 0x000fda0003f05270 */
[----:B------:R-:W-:Y:S05]  /*0070*/  @!P0 BRA `(.L_x_1) ;  /* 0x0000000000608947 */ /* 0x000fea0003800000 */
[----:B------:R-:W-:-:S13]  /*0080*/  ISETP.NE.AND P0, PT, R3, RZ, PT ;  /* 0x000000ff0300720c */ /* 0x000fda0003f05270 */
[----:B------:R-:W-:Y:S05]  /*0090*/  @P0 BRA `(.L_x_2) ;  /* 0x0000000400a80947 */ /* 0x000fea0003800000 */
[----:B------:R-:W-:Y:S01]  /*00a0*/  ELECT P0, URZ, PT ;  /* 0x0000000000ff782f */ /* 0x000fe20003800000 */
[----:B------:R-:W-:-:S12]  /*00b0*/  BSSY.RECONVERGENT B0, `(.L_x_3) ;  /* 0x0000013000007945 */ /* 0x000fd80003800200 */
[----:B------:R-:W-:Y:S05]  /*00c0*/  @!P0 BRA `(.L_x_4) ;  /* 0x0000000000448947 */ /* 0x000fea0003800000 */
[----:B------:R-:W1:Y:S02]  /*00d0*/  LDCU.64 UR4, c[0x0][0x348] ;  /* 0x00006900ff0477ac */ /* 0x000e640008000a00 */
[----:B-1----:R-:W-:Y:S02]  /*00e0*/  UIADD3 UR12, UP4, UPT, UR4, 0x40, URZ ;  /* 0x00000040040c7890 */ /* 0x002fe4000ff9e0ff */
[----:B------:R-:W-:Y:S02]  /*00f0*/  UIADD3 UR10, UP3, UPT, UR4, 0xc0, URZ ;  /* 0x000000c0040a7890 */ /* 0x000fe4000ff7e0ff */
[----:B------:R-:W-:Y:S02]  /*0100*/  UIADD3 UR8, UP2, UPT, UR4, 0x140, URZ ;  /* 0x0000014004087890 */ /* 0x000fe4000ff5e0ff */
[----:B------:R-:W-:Y:S02]  /*0110*/  UIADD3 UR6, UP1, UPT, UR4, 0x1c0, URZ ;  /* 0x000001c004067890 */ /* 0x000fe4000ff3e0ff */
[----:B------:R-:W-:-:S02]  /*0120*/  UIADD3 UR4, UP0, UPT, UR4, 0x240, URZ ;  /* 0x0000024004047890 */ /* 0x000fc4000ff1e0ff */
[----:B------:R-:W-:Y:S02]  /*0130*/  UIADD3.X UR13, UPT, UPT, URZ, UR5, URZ, UP4, !UPT ;  /* 0x00000005ff0d7290 */ /* 0x000fe4000a7fe4ff */
[----:B------:R-:W-:Y:S02]  /*0140*/  UIADD3.X UR11, UPT, UPT, URZ, UR5, URZ, UP3, !UPT ;  /* 0x00000005ff0b7290 */ /* 0x000fe40009ffe4ff */
[----:B------:R-:W-:Y:S02]  /*0150*/  UIADD3.X UR9, UPT, UPT, URZ, UR5, URZ, UP2, !UPT ;  /* 0x00000005ff097290 */ /* 0x000fe400097fe4ff */
[----:B------:R-:W-:Y:S02]  /*0160*/  UIADD3.X UR7, UPT, UPT, URZ, UR5, URZ, UP1, !UPT ;  /* 0x00000005ff077290 */ /* 0x000fe40008ffe4ff */
[----:B------:R-:W-:Y:S01]  /*0170*/  UIADD3.X UR5, UPT, UPT, URZ, UR5, URZ, UP0, !UPT ;  /* 0x00000005ff057290 */ /* 0x000fe200087fe4ff */
[----:B------:R1:W-:Y:S02]  /*0180*/  UTMACCTL.PF [UR12] ;  /* 0x000000000c0079b9 */ /* 0x0003e40008040000 */
[----:B------:R1:W-:Y:S02]  /*0190*/  UTMACCTL.PF [UR10] ;  /* 0x000000000a0079b9 */ /* 0x0003e40008040000 */
[----:B------:R1:W-:Y:S02]  /*01a0*/  UTMACCTL.PF [UR8] ;  /* 0x00000000080079b9 */ /* 0x0003e40008040000 */
[----:B------:R1:W-:Y:S02]  /*01b0*/  UTMACCTL.PF [UR6] ;  /* 0x00000000060079b9 */ /* 0x0003e40008040000 */
[----:B------:R1:W-:Y:S02]  /*01c0*/  UTMACCTL.PF [UR4] ;  /* 0x00000000040079b9 */ /* 0x0003e40008040000 */
[----:B-1----:R-:W-:Y:S01]  /*01d0*/  NOP ;  /* 0x0000000000007918 */ /* 0x002fe20000000000 */
.L_x_4:
[----:B------:R-:W-:Y:S05]  /*01e0*/  BSYNC.RECONVERGENT B0 ;  /* 0x0000000000007941 */ /* 0x000fea0003800200 */
.L_x_3:
[----:B------:R-:W-:Y:S05]  /*01f0*/  BRA `(.L_x_2) ;  /* 0x0000000400507947 */ /* 0x000fea0003800000 */
.L_x_1:
[----:B------:R-:W-:Y:S01]  /*0200*/  ELECT P0, URZ, PT ;  /* 0x0000000000ff782f */ /* 0x000fe20003800000 */
[----:B------:R-:W-:-:S12]  /*0210*/  BSSY.RECONVERGENT B0, `(.L_x_5) ;  /* 0x0000023000007945 */ /* 0x000fd80003800200 */
[----:B------:R-:W-:Y:S05]  /*0220*/  @!P0 BRA `(.L_x_6) ;  /* 0x0000000000848947 */ /* 0x000fea0003800000 */
[----:B------:R-:W1:Y:S01]  /*0230*/  S2UR UR5, SR_CgaCtaId ;  /* 0x00000000000579c3 */ /* 0x000e620000008800 */
[----:B------:R-:W-:Y:S01]  /*0240*/  UMOV UR7, 0x400 ;  /* 0x0000040000077882 */ /* 0x000fe20000000000 */
[----:B------:R-:W-:Y:S01]  /*0250*/  UMOV UR6, 0x1 ;  /* 0x0000000100067882 */ /* 0x000fe20000000000 */
[----:B------:R-:W-:Y:S02]  /*0260*/  UMOV UR4, 0x20 ;  /* 0x0000002000047882 */ /* 0x000fe40000000000 */
[----:B------:R-:W-:-:S04]  /*0270*/  UIADD3 UR8, UPT, UPT, -UR4, 0x100000, URZ ;  /* 0x0010000004087890 */ /* 0x000fc8000fffe1ff */
[----:B------:R-:W-:Y:S02]  /*0280*/  USHF.L.U32 UR9, UR8, 0xb, URZ ;  /* 0x0000000b08097899 */ /* 0x000fe400080006ff */
[----:B------:R-:W-:Y:S01]  /*0290*/  USHF.L.U32 UR8, UR8, 0x1, URZ ;  /* 0x0000000108087899 */ /* 0x000fe200080006ff */
[----:B------:R-:W-:Y:S02]  /*02a0*/  UMOV UR4, 0x80 ;  /* 0x0000008000047882 */ /* 0x000fe40000000000 */
[----:B------:R-:W-:-:S04]  /*02b0*/  UIADD3 UR10, UPT, UPT, -UR4, 0x100000, URZ ;  /* 0x00100000040a7890 */ /* 0x000fc8000fffe1ff */
[----:B------:R-:W-:Y:S02]  /*02c0*/  USHF.L.U32 UR11, UR10, 0xb, URZ ;  /* 0x0000000b0a0b7899 */ /* 0x000fe400080006ff */
[----:B------:R-:W-:Y:S02]  /*02d0*/  USHF.L.U32 UR10, UR10, 0x1, URZ ;  /* 0x000000010a0a7899 */ /* 0x000fe400080006ff */
[----:B-1----:R-:W-:Y:S02]  /*02e0*/  ULEA UR5, UR5, UR7, 0x18 ;  /* 0x0000000705057291 */ /* 0x002fe4000f8ec0ff */
[----:B------:R-:W-:-:S04]  /*02f0*/  UIADD3 UR6, UPT, UPT, -UR6, 0x100000, URZ ;  /* 0x0010000006067890 */ /* 0x000fc8000fffe1ff */
[----:B------:R-:W-:Y:S02]  /*0300*/  USHF.L.U32 UR7, UR6, 0xb, URZ ;  /* 0x0000000b06077899 */ /* 0x000fe400080006ff */
[----:B------:R-:W-:Y:S01]  /*0310*/  USHF.L.U32 UR6, UR6, 0x1, URZ ;  /* 0x0000000106067899 */ /* 0x000fe200080006ff */
[----:B------:R-:W1:Y:S11]  /*0320*/  FENCE.VIEW.ASYNC.S ;  /* 0x00000000000073c6 */ /* 0x000e760000000000 */
[----:B-1----:R1:W2:Y:S01]  /*0330*/  SYNCS.EXCH.64 URZ, [UR5+0x31800], UR6 ;  /* 0x0318000605ff75b2 */ /* 0x0022a20008000100 */
[----:B------:R1:W3:Y:S01]  /*0340*/  SYNCS.EXCH.64 URZ, [UR5+0x31820], UR6 ;  /* 0x0318200605ff75b2 */ /* 0x0002e20008000100 */
[----:B------:R1:W4:Y:S01]  /*0350*/  SYNCS.EXCH.64 URZ, [UR5+0x31840], UR8 ;  /* 0x0318400805ff75b2 */ /* 0x0003220008000100 */
[----:B------:R1:W5:Y:S01]  /*0360*/  SYNCS.EXCH.64 URZ, [UR5+0x31808], UR6 ;  /* 0x0318080605ff75b2 */ /* 0x0003620008000100 */
[----:B------:R1:W1:Y:S01]  /*0370*/  SYNCS.EXCH.64 URZ, [UR5+0x31828], UR6 ;  /* 0x0318280605ff75b2 */ /* 0x0002620008000100 */
        /* <DEDUP_REMOVED lines=11> */
[----:B------:R-:W-:Y:S01]  /*0430*/  NOP ;  /* 0x0000000000007918 */ /* 0x000fe20000000000 */
.L_x_6:
[----:B-1----:R-:W-:Y:S05]  /*0440*/  BSYNC.RECONVERGENT B0 ;  /* 0x0000000000007941 */ /* 0x002fea0003800200 */
.L_x_5:
[----:B------:R-:W-:Y:S05]  /*0450*/  BRA `(.L_x_2) ;  /* 0x0000000000b87947 */ /* 0x000fea0003800000 */
.L_x_0:
[----:B------:R-:W1:Y:S01]  /*0460*/  S2UR UR6, SR_CgaCtaId ;  /* 0x00000000000679c3 */ /* 0x000e620000008800 */
[----:B------:R-:W-:Y:S01]  /*0470*/  NOP ;  /* 0x0000000000007918 */ /* 0x000fe20000000000 */
[----:B------:R-:W-:Y:S01]  /*0480*/  UMOV UR4, 0x40 ;  /* 0x0000004000047882 */ /* 0x000fe20000000000 */
[----:B------:R-:W-:Y:S01]  /*0490*/  UMOV UR5, 0x400 ;  /* 0x0000040000057882 */ /* 0x000fe20000000000 */
[----:B-1----:R-:W-:Y:S02]  /*04a0*/  ULEA UR4, UR6, UR4, 0x18 ;  /* 0x0000000406047291 */ /* 0x002fe4000f8ec0ff */
[----:B------:R-:W-:-:S07]  /*04b0*/  ULEA UR5, UR6, UR5, 0x18 ;  /* 0x0000000506057291 */ /* 0x000fce000f8ec0ff */
[----:B------:R-:W1:Y:S02]  /*04c0*/  LDS.U8 R0, [UR4] ;  /* 0x00000004ff007984 */ /* 0x000e640008000000 */
[----:B-1----:R-:W-:-:S13]  /*04d0*/  ISETP.NE.AND P0, PT, R0, RZ, PT ;  /* 0x000000ff0000720c */ /* 0x002fda0003f05270 */
[----:B------:R-:W-:Y:S05]  /*04e0*/  @P0 BRA `(.L_x_7) ;  /* 0x00000000007c0947 */ /* 0x000fea0003800000 */
[----:B------:R-:W-:-:S13]  /*04f0*/  ELECT P0, URZ, PT ;  /* 0x0000000000ff782f */ /* 0x000fda0003800000 */
[----:B------:R-:W-:Y:S05]  /*0500*/  @!P0 BRA `(.L_x_8) ;  /* 0x0000000000848947 */ /* 0x000fea0003800000 */
[----:B------:R-:W-:Y:S01]  /*0510*/  UMOV UR4, 0x10 ;  /* 0x0000001000047882 */ /* 0x000fe20000000000 */
[----:B------:R-:W-:-:S04]  /*0520*/  IMAD.MOV.U32 R2, RZ, RZ, 0xffff ;  /* 0x0000ffffff027424 */ /* 0x000fc800078e00ff */
[----:B------:R-:W-:Y:S04]  /*0530*/  DEPBAR.LE SB1, 0x36 ;  /* 0x00009d800000791a */ /* 0x000fe80000000000 */
[----:B------:R-:W1:Y:S02]  /*0540*/  UTCATOMSWS.FIND_AND_SET.ALIGN UP0, UR4, UR4 ;  /* 0x00000004000475e3 */ /* 0x000e640008000800 */
[----:B-1----:R-:W-:Y:S01]  /*0550*/  PLOP3.LUT P0, PT, PT, PT, UP0, 0x80, 0x8 ;  /* 0x000000000008781c */ /* 0x002fe20003f0f008 */
[----:B------:R-:W-:-:S03]  /*0560*/  IMAD.U32 R7, RZ, RZ, UR4 ;  /* 0x00000004ff077e24 */ /* 0x000fc6000f8e00ff */
[----:B------:R-:W-:-:S04]  /*0570*/  SEL R0, RZ, 0xffffffff, !P0 ;  /* 0xffffffffff007807 */ /* 0x000fc80004000000 */
[----:B------:R-:W-:Y:S01]  /*0580*/  ISETP.NE.AND P0, PT, R0, RZ, PT ;  /* 0x000000ff0000720c */ /* 0x000fe20003f05270 */
[----:B------:R-:W-:-:S12]  /*0590*/  IMAD.MOV.U32 R0, RZ, RZ, 0x1 ;  /* 0x00000001ff007424 */ /* 0x000fd800078e00ff */
[----:B------:R-:W-:Y:S05]  /*05a0*/  @P0 BRA `(.L_x_9) ;  /* 0x0000000000240947 */ /* 0x000fea0003800000 */
.L_x_10:
[----:B------:R-:W-:Y:S05]  /*05b0*/  NANOSLEEP 0x64 ;  /* 0x000000640000795d */ /* 0x000fea0003800000 */
[----:B------:R-:W-:-:S05]  /*05c0*/  UMOV UR4, 0x10 ;  /* 0x0000001000047882 */ /* 0x000fca0000000000 */
[----:B------:R-:W-:Y:S04]  /*05d0*/  DEPBAR.LE SB1, 0x36 ;  /* 0x00009d800000791a */ /* 0x000fe80000000000 */
[----:B------:R-:W1:Y:S02]  /*05e0*/  UTCATOMSWS.FIND_AND_SET.ALIGN UP0, UR4, UR4 ;  /* 0x00000004000475e3 */ /* 0x000e640008000800 */
[----:B-1----:R-:W-:Y:S01]  /*05f0*/  PLOP3.LUT P0, PT, PT, PT, UP0, 0x80, 0x8 ;  /* 0x000000000008781c */ /* 0x002fe20003f0f008 */
[----:B------:R-:W-:-:S03]  /*0600*/  IMAD.U32 R7, RZ, RZ, UR4 ;  /* 0x00000004ff077e24 */ /* 0x000fc6000f8e00ff */
[----:B------:R-:W-:-:S04]  /*0610*/  SEL R4, RZ, 0xffffffff, !P0 ;  /* 0xffffffffff047807 */ /* 0x000fc80004000000 */
[----:B------:R-:W-:-:S13]  /*0620*/  ISETP.NE.AND P0, PT, R4, RZ, PT ;  /* 0x000000ff0400720c */ /* 0x000fda0003f05270 */
[----:B------:R-:W-:Y:S05]  /*0630*/  @!P0 BRA `(.L_x_10) ;  /* 0xfffffffc00dc8947 */ /* 0x000fea000383ffff */
.L_x_9:
[C---:B------:R-:W-:Y:S01]  /*0640*/  VIADD R5, R7.reuse, 0x10 ;  /* 0x0000001007057836 */ /* 0x040fe20000000000 */
[----:B------:R-:W-:Y:S01]  /*0650*/  UMOV UR4, 0x50 ;  /* 0x0000005000047882 */ /* 0x000fe20000000000 */
[----:B------:R-:W-:Y:S01]  /*0660*/  SHF.L.U32 R2, R2, R7, RZ ;  /* 0x0000000702027219 */ /* 0x000fe200000006ff */
[----:B------:R-:W-:Y:S01]  /*0670*/  ULEA UR4, UR6, UR4, 0x18 ;  /* 0x0000000406047291 */ /* 0x000fe2000f8ec0ff */
[----:B------:R-:W-:Y:S01]  /*0680*/  IMAD.SHL.U32 R7, R7, 0x20, RZ ;  /* 0x0000002007077824 */ /* 0x000fe200078e00ff */
[----:B------:R-:W-:-:S04]  /*0690*/  SHF.L.U32 R5, R0, R5, RZ ;  /* 0x0000000500057219 */ /* 0x000fc800000006ff */
[----:B------:R-:W-:-:S05]  /*06a0*/  LOP3.LUT R2, R5, R2, RZ, 0xfc, !PT ;  /* 0x0000000205027212 */ /* 0x000fca00078efcff */
[----:B------:R1:W-:Y:S04]  /*06b0*/  ATOMS.OR RZ, [UR4], R2 ;  /* 0x00000002ffff798c */ /* 0x0003e8000b000004 */
[----:B------:R1:W-:Y:S01]  /*06c0*/  STS [UR5+0x31880], R7 ;  /* 0x03188007ff007988 */ /* 0x0003e20008000805 */
[----:B------:R-:W-:Y:S05]  /*06d0*/  BRA `(.L_x_8) ;  /* 0x0000000000107947 */ /* 0x000fea0003800000 */
.L_x_7:
[----:B------:R-:W-:Y:S02]  /*06e0*/  MOV R0, 0xffffffff ;  /* 0xffffffff00007802 */ /* 0x000fe40000000f00 */
[----:B------:R-:W-:-:S03]  /*06f0*/  MOV R4, 0x720 ;  /* 0x0000072000047802 */ /* 0x000fc60000000f00 */
[----:B------:R1:W-:Y:S04]  /*0700*/  STS [UR5+0x31880], R0 ;  /* 0x03188000ff007988 */ /* 0x0003e80008000805 */
[----:B-1----:R-:W-:Y:S05]  /*0710*/  CALL.REL.NOINC `($__internal_1_$__cuda_sm10x_tcgen05_guardrail_trap_phase_invalid_during_alloc) ;  /* 0x0000005000a47944 */ /* 0x002fea0003c00000 */
.L_x_8:
[----:B------:R-:W-:Y:S05]  /*0720*/  WARPSYNC.ALL ;  /* 0x0000000000007948 */ /* 0x000fea0003800000 */
[----:B------:R-:W-:Y:S01]  /*0730*/  NOP ;  /* 0x0000000000007918 */ /* 0x000fe20000000000 */
.L_x_2:
[----:B------:R-:W1:Y:S01]  /*0740*/  LDC R0, c[0x0][0x388] ;  /* 0x0000e200ff007b82 */ /* 0x000e620000000800 */
[----:B------:R-:W5:Y:S07]  /*0750*/  S2R R21, SR_LANEID ;  /* 0x0000000000157919 */ /* 0x000f6e0000000000 */
[----:B--2345:R-:W-:Y:S01]  /*0760*/  BAR.SYNC.DEFER_BLOCKING 0x0 ;  /* 0x0000000000007b1d */ /* 0x03cfe20000010000 */
[----:B------:R-:W-:Y:S01]  /*0770*/  ISETP.NE.AND P0, PT, R3, RZ, PT ;  /* 0x000000ff0300720c */ /* 0x000fe20003f05270 */
[----:B-1----:R-:W-:-:S05]  /*0780*/  VIADD R0, R0, 0x7f ;  /* 0x0000007f00007836 */ /* 0x002fca0000000000 */
[----:B------:R-:W-:-:S05]  /*0790*/  SHF.R.U32.HI R31, RZ, 0x7, R0 ;  /* 0x00000007ff1f7819 */ /* 0x000fca0000011600 */
[----:B------:R-:W-:Y:S02]  /*07a0*/  IMAD.SHL.U32 R22, R31, 0x20, RZ ;  /* 0x000000201f167824 */ /* 0x000fe400078e00ff */
[----:B------:R-:W-:Y:S05]  /*07b0*/  @!P0 BRA `(.L_x_11) ;  /* 0x0000001000508947 */ /* 0x000fea0003800000 */
[----:B------:R-:W-:Y:S01]  /*07c0*/  ISETP.NE.AND P0, PT, R3, 0x1, PT ;  /* 0x000000010300780c */ /* 0x000fe20003f05270 */
[----:B------:R-:W1:-:S12]  /*07d0*/  S2UR UR5, SR_CgaCtaId ;  /* 0x00000000000579c3 */ /* 0x000e580000008800 */
[----:B------:R-:W-:Y:S05]  /*07e0*/  @!P0 BRA `(.L_x_12) ;  /* 0x0000000400948947 */ /* 0x000fea0003800000 */
[----:B------:R-:W-:-:S13]  /*07f0*/  ISETP.NE.AND P0, PT, R3, 0x2, PT ;  /* 0x000000020300780c */ /* 0x000fda0003f05270 */
[----:B------:R-:W-:Y:S05]  /*0800*/  @P0 BRA `(.L_x_13) ;  /* 0x0000002800e00947 */ /* 0x000fea0003800000 */
[----:B------:R-:W2:Y:S02]  /*0810*/  S2UR UR4, SR_CTAID.X ;  /* 0x00000000000479c3 */ /* 0x000ea40000002500 */
[----:B--2---:R-:W-:-:S13]  /*0820*/  ISETP.LE.U32.AND P0, PT, R22, UR4, PT ;  /* 0x0000000416007c0c */ /* 0x004fda000bf03070 */
[----:B-1----:R-:W-:Y:S05]  /*0830*/  @P0 EXIT ;  /* 0x000000000000094d */ /* 0x002fea0003800000 */
[--C-:B------:R-:W-:Y:S01]  /*0840*/  SHF.R.U32.HI R20, RZ, 0x3, R21.reuse ;  /* 0x00000003ff147819 */ /* 0x100fe20000011615 */
[----:B------:R-:W-:Y:S01]  /*0850*/  ULOP3.LUT UR4, URZ, UR4, URZ, 0x33, !UPT ;  /* 0x00000004ff047292 */ /* 0x000fe2000f8e33ff */
[----:B------:R-:W-:Y:S02]  /*0860*/  HFMA2 R15, -RZ, RZ, 0, 0 ;  /* 0x00000000ff0f7431 */ /* 0x000fe400000001ff */
[----:B------:R-:W-:Y:S01]  /*0870*/  IMAD.MOV.U32 R16, RZ, RZ, RZ ;  /* 0x000000ffff107224 */ /* 0x000fe200078e00ff */
[C---:B------:R-:W-:Y:S01]  /*0880*/  LOP3.LUT R6, R20.reuse, 0x1, RZ, 0x3c, !PT ;  /* 0x0000000114067812 */ /* 0x040fe200078e3cff */
[C---:B------:R-:W-:Y:S01]  /*0890*/  IMAD.SHL.U32 R0, R20.reuse, 0x20, RZ ;  /* 0x0000002014007824 */ /* 0x040fe200078e00ff */
[----:B------:R-:W-:Y:S01]  /*08a0*/  LOP3.LUT R18, R20, 0x2, RZ, 0x3c, !PT ;  /* 0x0000000214127812 */ /* 0x000fe200078e3cff */
[----:B------:R-:W-:Y:S01]  /*08b0*/  VIADD R25, R22, UR4 ;  /* 0x0000000416197c36 */ /* 0x000fe20008000000 */
[----:B------:R-:W-:Y:S01]  /*08c0*/  LOP3.LUT R4, R20, 0x3, RZ, 0x3c, !PT ;  /* 0x0000000314047812 */ /* 0x000fe200078e3cff */
[----:B------:R-:W-:Y:S01]  /*08d0*/  IMAD R20, R21, 0x4, R20 ;  /* 0x0000000415147824 */ /* 0x000fe200078e0214 */
[C---:B------:R-:W-:Y:S01]  /*08e0*/  LOP3.LUT R2, R0.reuse, 0x20, RZ, 0x3c, !PT ;  /* 0x0000002000027812 */ /* 0x040fe200078e3cff */
[----:B------:R-:W-:Y:S01]  /*08f0*/  IMAD.HI.U32 R25, R25, -0x24149e11, RZ ;  /* 0xdbeb61ef19197827 */ /* 0x000fe200078e00ff */
[C---:B------:R-:W-:Y:S01]  /*0900*/  LOP3.LUT R22, R0.reuse, 0x40, RZ, 0x3c, !PT ;  /* 0x0000004000167812 */ /* 0x040fe200078e3cff */
[----:B------:R-:W-:Y:S01]  /*0910*/  UMOV UR5, URZ ;  /* 0x000000ff00057c82 */ /* 0x000fe20008000000 */
[CC--:B------:R-:W-:Y:S01]  /*0920*/  IADD3 R24, PT, PT, R0.reuse, R21.reuse, RZ ;  /* 0x0000001500187210 */ /* 0x0c0fe20007ffe0ff */
[C---:B------:R-:W-:Y:S01]  /*0930*/  IMAD R19, R21.reuse, 0x4, R6 ;  /* 0x0000000415137824 */ /* 0x040fe200078e0206 */
[----:B------:R-:W-:Y:S01]  /*0940*/  LOP3.LUT R0, R0, 0x60, RZ, 0x3c, !PT ;  /* 0x0000006000007812 */ /* 0x000fe200078e3cff */
[C---:B------:R-:W-:Y:S01]  /*0950*/  IMAD R18, R21.reuse, 0x4, R18 ;  /* 0x0000000415127824 */ /* 0x040fe200078e0212 */
[----:B------:R-:W-:Y:S01]  /*0960*/  LEA R17, R21, R4, 0x2 ;  /* 0x0000000415117211 */ /* 0x000fe200078e10ff */
[----:B------:R-:W-:Y:S01]  /*0970*/  IMAD.IADD R23, R2, 0x1, R21 ;  /* 0x0000000102177824 */ /* 0x000fe200078e0215 */
[----:B------:R-:W-:Y:S01]  /*0980*/  SHF.R.U32.HI R25, RZ, 0x7, R25 ;  /* 0x00000007ff197819 */ /* 0x000fe20000011619 */
[----:B------:R-:W-:Y:S01]  /*0990*/  IMAD.IADD R22, R22, 0x1, R21 ;  /* 0x0000000116167824 */ /* 0x000fe200078e0215 */
[----:B------:R-:W-:-:S07]  /*09a0*/  IADD3 R21, PT, PT, R0, R21, RZ ;  /* 0x0000001500157210 */ /* 0x000fce0007ffe0ff */
.L_x_17:
[----:B-1----:R-:W1:Y:S01]  /*09b0*/  S2R R0, SR_CgaCtaId ;  /* 0x0000000000007919 */ /* 0x002e620000008800 */
[----:B------:R-:W-:Y:S01]  /*09c0*/  MOV R3, 0x400 ;  /* 0x0000040000037802 */ /* 0x000fe20000000f00 */
[----:B------:R-:W-:-:S03]  /*09d0*/  UMOV UR4, URZ ;  /* 0x000000ff00047c82 */ /* 0x000fc60008000000 */
[----:B-1----:R-:W-:-:S07]  /*09e0*/  LEA R0, R0, R3, 0x18 ;  /* 0x0000000300007211 */ /* 0x002fce00078ec0ff */
.L_x_16:
[----:B-1----:R-:W-:Y:S01]  /*09f0*/  LEA R2, R15, R0, 0x3 ;  /* 0x000000000f027211 */ /* 0x002fe200078e18ff */
[----:B------:R-:W-:Y:S01]  /*0a00*/  ULOP3.LUT UP0, URZ, UR4, 0x3, URZ, 0xc0, !UPT ;  /* 0x0000000304ff7892 */ /* 0x000fe2000f80c0ff */
[----:B------:R-:W-:-:S04]  /*0a10*/  SHF.L.U32 R5, R16, 0x1f, RZ ;  /* 0x0000001f10057819 */ /* 0x000fc800000006ff */
[----:B------:R-:W1:Y:S02]  /*0a20*/  SYNCS.PHASECHK.TRANS64.TRYWAIT P0, [R2+URZ+0x31800], R5 ;  /* 0x03180005020075a7 */ /* 0x000e6400080011ff */
[----:B-1----:R-:W-:Y:S05]  /*0a30*/  @!P0 BRA `(.L_x_14) ;  /* 0x0000004400c88947 */ /* 0x002fea0003800000 */
.L_x_71:
[----:B------:R-:W-:Y:S05]  /*0a40*/  BRA.U UP0, `(.L_x_15) ;  /* 0x0000000100bc7547 */ /* 0x000fea000b800000 */
[C-C-:B------:R-:W-:Y:S02]  /*0a50*/  IMAD R26, R15.reuse, 0x200, R0.reuse ;  /* 0x000002000f1a7824 */ /* 0x140fe400078e0200 */
[----:B------:R-:W-:Y:S02]  /*0a60*/  IMAD R3, R15, 0x400, R0 ;  /* 0x000004000f037824 */ /* 0x000fe400078e0200 */
[--C-:B------:R-:W-:Y:S01]  /*0a70*/  IMAD R9, R24, 0x4, R26.reuse ;  /* 0x0000000418097824 */ /* 0x100fe200078e021a */
[-C--:B------:R-:W-:Y:S01]  /*0a80*/  LEA R8, R23, R26.reuse, 0x2 ;  /* 0x0000001a17087211 */ /* 0x080fe200078e10ff */
[--C-:B------:R-:W-:Y:S01]  /*0a90*/  IMAD R29, R22, 0x4, R26.reuse ;  /* 0x00000004161d7824 */ /* 0x100fe200078e021a */
[-C--:B------:R-:W-:Y:S01]  /*0aa0*/  LEA R27, R21, R26.reuse, 0x2 ;  /* 0x0000001a151b7211 */ /* 0x080fe200078e10ff */
[--C-:B-1----:R-:W-:Y:S01]  /*0ab0*/  IMAD R5, R19, 0x4, R26.reuse ;  /* 0x0000000413057824 */ /* 0x102fe200078e021a */
[-C--:B------:R-:W-:Y:S01]  /*0ac0*/  LEA R6, R20, R26.reuse, 0x2 ;  /* 0x0000001a14067211 */ /* 0x080fe200078e10ff */
[----:B------:R-:W1:Y:S01]  /*0ad0*/  LDS R9, [R9+0x30000] ;  /* 0x0300000009097984 */ /* 0x000e620000000800 */
[----:B------:R-:W-:Y:S01]  /*0ae0*/  LEA R4, R18, R26, 0x2 ;  /* 0x0000001a12047211 */ /* 0x000fe200078e10ff */
[----:B------:R-:W-:Y:S01]  /*0af0*/  IMAD R26, R17, 0x4, R26 ;  /* 0x00000004111a7824 */ /* 0x000fe200078e021a */
[-C--:B------:R-:W-:Y:S01]  /*0b00*/  LEA R14, R24, R3.reuse, 0x2 ;  /* 0x00000003180e7211 */ /* 0x080fe200078e10ff */
[----:B------:R-:W2:Y:S01]  /*0b10*/  LDS R8, [R8+0x30000] ;  /* 0x0300000008087984 */ /* 0x000ea20000000800 */
[--C-:B------:R-:W-:Y:S01]  /*0b20*/  IMAD R11, R23, 0x4, R3.reuse ;  /* 0x00000004170b7824 */ /* 0x100fe200078e0203 */
[----:B------:R-:W-:Y:S01]  /*0b30*/  LEA R10, R22, R3, 0x2 ;  /* 0x00000003160a7211 */ /* 0x000fe200078e10ff */
[----:B------:R-:W-:Y:S01]  /*0b40*/  IMAD R7, R21, 0x4, R3 ;  /* 0x0000000415077824 */ /* 0x000fe200078e0203 */
[----:B------:R-:W3:Y:S04]  /*0b50*/  LDS R29, [R29+0x30000] ;  /* 0x030000001d1d7984 */ /* 0x000ee80000000800 */
[----:B------:R-:W4:Y:S01]  /*0b60*/  LDS R27, [R27+0x30000] ;  /* 0x030000001b1b7984 */ /* 0x000f220000000800 */
[----:B------:R-:W-:-:S03]  /*0b70*/  NOP ;  /* 0x0000000000007918 */ /* 0x000fc60000000000 */
[----:B-1----:R1:W-:Y:S04]  /*0b80*/  STS [R6+0x30000], R9 ;  /* 0x0300000906007388 */ /* 0x0023e80000000800 */
[----:B--2---:R2:W-:Y:S04]  /*0b90*/  STS [R5+0x30000], R8 ;  /* 0x0300000805007388 */ /* 0x0045e80000000800 */
[----:B---3--:R3:W-:Y:S04]  /*0ba0*/  STS [R4+0x30000], R29 ;  /* 0x0300001d04007388 */ /* 0x0087e80000000800 */
[----:B----4-:R-:W-:Y:S04]  /*0bb0*/  STS [R26+0x30000], R27 ;  /* 0x0300001b1a007388 */ /* 0x010fe80000000800 */
[----:B------:R-:W4:Y:S04]  /*0bc0*/  LDS R13, [R14+0x30800] ;  /* 0x030800000e0d7984 */ /* 0x000f280000000800 */
[----:B------:R-:W5:Y:S04]  /*0bd0*/  LDS R12, [R11+0x30800] ;  /* 0x030800000b0c7984 */ /* 0x000f680000000800 */
[----:B------:R-:W5:Y:S01]  /*0be0*/  LDS R9, [R10+0x30800] ;  /* 0x030800000a097984 */ /* 0x000f620000000800 */
[----:B-1----:R-:W-:-:S03]  /*0bf0*/  LEA R6, R20, R3, 0x2 ;  /* 0x0000000314067211 */ /* 0x002fc600078e10ff */
[----:B------:R-:W1:Y:S01]  /*0c00*/  LDS R8, [R7+0x30800] ;  /* 0x0308000007087984 */ /* 0x000e620000000800 */
[----:B--2---:R-:W-:Y:S01]  /*0c10*/  IMAD R5, R19, 0x4, R3 ;  /* 0x0000000413057824 */ /* 0x004fe200078e0203 */
[----:B------:R-:W-:Y:S01]  /*0c20*/  NOP ;  /* 0x0000000000007918 */ /* 0x000fe20000000000 */
[-C--:B---3--:R-:W-:Y:S02]  /*0c30*/  LEA R4, R18, R3.reuse, 0x2 ;  /* 0x0000000312047211 */ /* 0x088fe400078e10ff */
[----:B------:R-:W-:Y:S01]  /*0c40*/  LEA R3, R17, R3, 0x2 ;  /* 0x0000000311037211 */ /* 0x000fe200078e10ff */
[----:B----4-:R-:W-:Y:S04]  /*0c50*/  STS [R6+0x30800], R13 ;  /* 0x0308000d06007388 */ /* 0x010fe80000000800 */
[----:B-----5:R-:W-:Y:S04]  /*0c60*/  STS [R5+0x30800], R12 ;  /* 0x0308000c05007388 */ /* 0x020fe80000000800 */
[----:B------:R-:W-:Y:S04]  /*0c70*/  STS [R4+0x30800], R9 ;  /* 0x0308000904007388 */ /* 0x000fe80000000800 */
[----:B-1----:R-:W-:Y:S04]  /*0c80*/  STS [R3+0x30800], R8 ;  /* 0x0308000803007388 */ /* 0x002fe80000000800 */
[----:B------:R-:W1:Y:S04]  /*0c90*/  LDS R27, [R14+0x30a00] ;  /* 0x030a00000e1b7984 */ /* 0x000e680000000800 */
[----:B------:R-:W2:Y:S04]  /*0ca0*/  LDS R26, [R11+0x30a00] ;  /* 0x030a00000b1a7984 */ /* 0x000ea80000000800 */
[----:B------:R-:W3:Y:S04]  /*0cb0*/  LDS R29, [R10+0x30a00] ;  /* 0x030a00000a1d7984 */ /* 0x000ee80000000800 */
[----:B------:R-:W4:Y:S01]  /*0cc0*/  LDS R28, [R7+0x30a00] ;  /* 0x030a0000071c7984 */ /* 0x000f220000000800 */
[----:B------:R-:W-:-:S03]  /*0cd0*/  NOP ;  /* 0x0000000000007918 */ /* 0x000fc60000000000 */
[----:B-1----:R5:W-:Y:S04]  /*0ce0*/  STS [R6+0x30a00], R27 ;  /* 0x030a001b06007388 */ /* 0x002be80000000800 */
[----:B--2---:R5:W-:Y:S04]  /*0cf0*/  STS [R5+0x30a00], R26 ;  /* 0x030a001a05007388 */ /* 0x004be80000000800 */
[----:B---3--:R5:W-:Y:S04]  /*0d00*/  STS [R4+0x30a00], R29 ;  /* 0x030a001d04007388 */ /* 0x008be80000000800 */
[----:B----4-:R5:W-:Y:S01]  /*0d10*/  STS [R3+0x30a00], R28 ;  /* 0x030a001c03007388 */ /* 0x010be20000000800 */
[----:B------:R1:W-:Y:S06]  /*0d20*/  MEMBAR.ALL.CTA ;  /* 0x0000000000007992 */ /* 0x0003ec0000008000 */
[----:B-1----:R-:W2:Y:S02]  /*0d30*/  FENCE.VIEW.ASYNC.S ;  /* 0x00000000000073c6 */ /* 0x002ea40000000000 */
.L_x_15:
[----:B-1----:R-:W-:Y:S01]  /*0d40*/  VIADD R2, R2, 0x31840 ;  /* 0x0003184002027836 */ /* 0x002fe20000000000 */
[C---:B------:R-:W-:Y:S01]  /*0d50*/  ISETP.NE.AND P0, PT, R15.reuse, 0x3, PT ;  /* 0x000000030f00780c */ /* 0x040fe20003f05270 */
[----:B------:R-:W-:Y:S01]  /*0d60*/  VIADD R15, R15, 0x1 ;  /* 0x000000010f0f7836 */ /* 0x000fe20000000000 */
[----:B------:R-:W-:Y:S02]  /*0d70*/  UIADD3 UR4, UPT, UPT, UR4, 0x1, URZ ;  /* 0x0000000104047890 */ /* 0x000fe4000fffe0ff */
[----:B------:R-:W-:Y:S02]  /*0d80*/  PRMT R2, RZ, 0x654, R2 ;  /* 0x00000654ff027816 */ /* 0x000fe40000000002 */
[----:B------:R-:W-:Y:S01]  /*0d90*/  SEL R15, R15, RZ, P0 ;  /* 0x000000ff0f0f7207 */ /* 0x000fe20000000000 */
[----:B------:R-:W-:Y:S01]  /*0da0*/  UISETP.NE.AND UP0, UPT, UR4, 0x10, UPT ;  /* 0x000000100400788c */ /* 0x000fe2000bf05270 */
[----:B--2---:R1:W-:Y:S02]  /*0db0*/  SYNCS.ARRIVE.TRANS64.RED.A1T0 RZ, [R2+URZ], RZ ;  /* 0x000000ff02ff79a7 */ /* 0x0043e400081004ff */
[----:B------:R-:W-:-:S04]  /*0dc0*/  ISETP.NE.AND P0, PT, R15, RZ, PT ;  /* 0x000000ff0f00720c */ /* 0x000fc80003f05270 */
[----:B-----5:R-:W-:-:S04]  /*0dd0*/  SEL R3, RZ, 0x1, P0 ;  /* 0x00000001ff037807 */ /* 0x020fc80000000000 */
[----:B------:R-:W-:Y:S01]  /*0de0*/  LOP3.LUT R16, R16, R3, RZ, 0x3c, !PT ;  /* 0x0000000310107212 */ /* 0x000fe200078e3cff */
[----:B------:R-:W-:Y:S06]  /*0df0*/  BRA.U UP0, `(.L_x_16) ;  /* 0xfffffff900fc7547 */ /* 0x000fec000b83ffff */
[----:B------:R-:W-:-:S13]  /*0e00*/  ISETP.NE.AND P0, PT, R25, UR5, PT ;  /* 0x0000000519007c0c */ /* 0x000fda000bf05270 */
[----:B------:R-:W-:Y:S05]  /*0e10*/  @!P0 EXIT ;  /* 0x000000000000894d */ /* 0x000fea0003800000 */
[----:B------:R-:W-:Y:S01]  /*0e20*/  UIADD3 UR5, UPT, UPT, UR5, 0x1, URZ ;  /* 0x0000000105057890 */ /* 0x000fe2000fffe0ff */
[----:B------:R-:W-:Y:S05]  /*0e30*/  BRA `(.L_x_17) ;  /* 0xfffffff800dc7947 */ /* 0x000fea000383ffff */
.L_x_12:
[----:B-1----:R-:W-:-:S09]  /*0e40*/  UISETP.NE.AND UP0, UPT, UR5, URZ, UPT ;  /* 0x000000ff0500728c */ /* 0x002fd2000bf05270 */
[----:B------:R-:W-:Y:S05]  /*0e50*/  BRA.U UP0, `(.L_x_13) ;  /* 0x00000025004c7547 */ /* 0x000fea000b800000 */
[----:B------:R-:W1:Y:S01]  /*0e60*/  S2UR UR4, SR_CTAID.X ;  /* 0x00000000000479c3 */ /* 0x000e620000002500 */
[----:B------:R-:W-:Y:S02]  /*0e70*/  UMOV UR8, 0x400 ;  /* 0x0000040000087882 */ /* 0x000fe40000000000 */
[----:B------:R-:W-:-:S04]  /*0e80*/  ULEA UR8, UR5, UR8, 0x18 ;  /* 0x0000000805087291 */ /* 0x000fc8000f8ec0ff */
[----:B------:R-:W-:Y:S02]  /*0e90*/  UIADD3 UR5, UPT, UPT, UR8, 0x14000, URZ ;  /* 0x0001400008057890 */ /* 0x000fe4000fffe0ff */
[----:B------:R-:W-:Y:S02]  /*0ea0*/  UIADD3 UR6, UPT, UPT, UR8, 0x4000, URZ ;  /* 0x0000400008067890 */ /* 0x000fe4000fffe0ff */
[----:B------:R-:W-:Y:S02]  /*0eb0*/  USHF.R.U32.HI UR5, URZ, 0x4, UR5 ;  /* 0x00000004ff057899 */ /* 0x000fe40008011605 */
[----:B------:R-:W-:Y:S02]  /*0ec0*/  USHF.R.U32.HI UR6, URZ, 0x4, UR6 ;  /* 0x00000004ff067899 */ /* 0x000fe40008011606 */
[----:B------:R-:W-:Y:S01]  /*0ed0*/  ULOP3.LUT UR5, UR5, 0x3fc0, URZ, 0xc0, !UPT ;  /* 0x00003fc005057892 */ /* 0x000fe2000f8ec0ff */
[----:B-1----:R-:W-:-:S13]  /*0ee0*/  ISETP.LE.U32.AND P0, PT, R22, UR4, PT ;  /* 0x0000000416007c0c */ /* 0x002fda000bf03070 */
[----:B------:R-:W-:Y:S05]  /*0ef0*/  @P0 EXIT ;  /* 0x000000000000094d */ /* 0x000fea0003800000 */
[----:B------:R-:W-:Y:S01]  /*0f00*/  ULOP3.LUT UR4, URZ, UR4, URZ, 0x33, !UPT ;  /* 0x00000004ff047292 */ /* 0x000fe2000f8e33ff */
[----:B------:R-:W-:Y:S01]  /*0f10*/  IMAD.U32 R8, RZ, RZ, UR5 ;  /* 0x00000005ff087e24 */ /* 0x000fe2000f8e00ff */
[----:B------:R-:W-:Y:S01]  /*0f20*/  ULOP3.LUT UR6, UR6, 0x3fc0, URZ, 0xc0, !UPT ;  /* 0x00003fc006067892 */ /* 0x000fe2000f8ec0ff */
[C---:B------:R-:W-:Y:S01]  /*0f30*/  ISETP.GE.U32.AND P0, PT, R21.reuse, 0x4, PT ;  /* 0x000000041500780c */ /* 0x040fe20003f06070 */
[----:B------:R-:W-:Y:S01]  /*0f40*/  IMAD.MOV.U32 R4, RZ, RZ, RZ ;  /* 0x000000ffff047224 */ /* 0x000fe200078e00ff */
[----:B------:R-:W-:Y:S01]  /*0f50*/  UMOV UR18, URZ ;  /* 0x000000ff00127c82 */ /* 0x000fe20008000000 */
[----:B------:R-:W-:Y:S01]  /*0f60*/  VIADD R3, R22, UR4 ;  /* 0x0000000416037c36 */ /* 0x000fe20008000000 */
[----:B------:R-:W-:Y:S01]  /*0f70*/  UMOV UR15, URZ ;  /* 0x000000ff000f7c82 */ /* 0x000fe20008000000 */
[C---:B------:R-:W-:Y:S01]  /*0f80*/  IMAD R8, R21.reuse, 0x700, R8 ;  /* 0x0000070015087824 */ /* 0x040fe200078e0208 */
[----:B------:R-:W-:Y:S01]  /*0f90*/  LEA R9, R21, UR6, 0xa ;  /* 0x0000000615097c11 */ /* 0x000fe2000f8e50ff */
[----:B------:R-:W-:Y:S01]  /*0fa0*/  IMAD.HI.U32 R3, R3, -0x24149e11, RZ ;  /* 0xdbeb61ef03037827 */ /* 0x000fe200078e00ff */
[----:B------:R-:W-:Y:S01]  /*0fb0*/  UMOV UR6, 0x1c0 ;  /* 0x000001c000067882 */ /* 0x000fe20000000000 */
[----:B------:R-:W-:Y:S01]  /*0fc0*/  UMOV UR7, 0x1c4 ;  /* 0x000001c400077882 */ /* 0x000fe20000000000 */
[----:B------:R-:W-:Y:S01]  /*0fd0*/  SEL R9, R9, RZ, !P0 ;  /* 0x000000ff09097207 */ /* 0x000fe20004000000 */
[----:B------:R-:W-:Y:S01]  /*0fe0*/  UMOV UR4, 0x1c0 ;  /* 0x000001c000047882 */ /* 0x000fe20000000000 */
[----:B------:R-:W-:Y:S01]  /*0ff0*/  SEL R8, R8, RZ, !P0 ;  /* 0x000000ff08087207 */ /* 0x000fe20004000000 */
[----:B------:R-:W-:Y:S01]  /*1000*/  UMOV UR5, 0x1c4 ;  /* 0x000001c400057882 */ /* 0x000fe20000000000 */
[----:B------:R-:W-:-:S07]  /*1010*/  SHF.R.U32.HI R3, RZ, 0x7, R3 ;  /* 0x00000007ff037819 */ /* 0x000fce0000011603 */
.L_x_24:
[----:B------:R-:W-:Y:S01]  /*1020*/  USHF.R.U32.HI UR10, URZ, 0x1, UR18 ;  /* 0x00000001ff0a7899 */ /* 0x000fe20008011612 */
[----:B------:R-:W-:Y:S01]  /*1030*/  HFMA2 R7, -RZ, RZ, 0, 5.9604644775390625e-08 ;  /* 0x00000001ff077431 */ /* 0x000fe200000001ff */
[----:B------:R-:W-:Y:S02]  /*1040*/  USHF.L.U32 UR9, UR18, 0x3, URZ ;  /* 0x0000000312097899 */ /* 0x000fe400080006ff */
[----:B------:R-:W-:Y:S02]  /*1050*/  ULOP3.LUT UR10, UR10, 0x1, URZ, 0xc, !UPT ;  /* 0x000000010a0a7892 */ /* 0x000fe4000f8e0cff */
[----:B------:R-:W-:Y:S02]  /*1060*/  ULOP3.LUT UR9, UR9, 0x8, URZ, 0xc0, !UPT ;  /* 0x0000000809097892 */ /* 0x000fe4000f8ec0ff */
[----:B------:R-:W-:Y:S02]  /*1070*/  USHF.L.U32 UR10, UR10, 0x1f, URZ ;  /* 0x0000001f0a0a7899 */ /* 0x000fe400080006ff */
[----:B------:R-:W-:-:S02]  /*1080*/  ULOP3.LUT UR12, UR18, 0x1, URZ, 0xc0, !UPT ;  /* 0x00000001120c7892 */ /* 0x000fc4000f8ec0ff */
[----:B------:R-:W-:Y:S01]  /*1090*/  MOV R0, UR9 ;  /* 0x0000000900007c02 */ /* 0x000fe20008000f00 */
[----:B------:R-:W-:Y:S01]  /*10a0*/  UIADD3 UR9, UPT, UPT, UR8, UR9, URZ ;  /* 0x0000000908097290 */ /* 0x000fe2000fffe0ff */
[----:B------:R-:W-:Y:S01]  /*10b0*/  MOV R5, UR10 ;  /* 0x0000000a00057c02 */ /* 0x000fe20008000f00 */
[----:B------:R-:W-:Y:S02]  /*10c0*/  UIMAD UR12, UR12, 0xe0, URZ ;  /* 0x000000e00c0c78a4 */ /* 0x000fe4000f8e02ff */
[----:B------:R-:W-:Y:S01]  /*10d0*/  UIADD3 UR11, UPT, UPT, UR9, 0x31860, URZ ;  /* 0x00031860090b7890 */ /* 0x000fe2000fffe0ff */
[----:B------:R-:W1:Y:S02]  /*10e0*/  SYNCS.PHASECHK.TRANS64.TRYWAIT P0, [R0+UR8+0x31870], R5 ;  /* 0x03187005000075a7 */ /* 0x000e640008001108 */
[----:B-1----:R-:W-:Y:S09]  /*10f0*/  @!P0 BRA `(.L_x_18) ;  /* 0x0000004000308947 */ /* 0x002ff20003800000 */
.L_x_73:
[----:B------:R-:W-:Y:S01]  /*1100*/  NOP ;  /* 0x0000000000007918 */ /* 0x000fe20000000000 */
[----:B------:R-:W-:Y:S01]  /*1110*/  UMOV UR17, 0xe ;  /* 0x0000000e00117882 */ /* 0x000fe20000000000 */
[----:B------:R-:W-:-:S05]  /*1120*/  UMOV UR16, 0xfffffff0 ;  /* 0xfffffff000107882 */ /* 0x000fca0000000000 */
.L_x_23:
[----:B------:R-:W-:Y:S01]  /*1130*/  ULEA UR13, UR15, UR8, 0x3 ;  /* 0x000000080f0d7291 */ /* 0x000fe2000f8e18ff */
[----:B-1----:R-:W-:Y:S01]  /*1140*/  SHF.L.U32 R11, R4, 0x1f, RZ ;  /* 0x0000001f040b7819 */ /* 0x002fe200000006ff */
[----:B------:R-:W-:Y:S01]  /*1150*/  UIADD3 UR14, UPT, UPT, UR16, 0x10, URZ ;  /* 0x00000010100e7890 */ /* 0x000fe2000fffe0ff */
[----:B------:R-:W-:Y:S03]  /*1160*/  MOV R0, UR15 ;  /* 0x0000000f00007c02 */ /* 0x000fe60008000f00 */
[----:B------:R-:W-:Y:S03]  /*1170*/  ULOP3.LUT UP0, UR14, UR14, 0x2, URZ, 0xc0, !UPT ;  /* 0x000000020e0e7892 */ /* 0x000fe6000f80c0ff */
[----:B------:R-:W1:Y:S02]  /*1180*/  SYNCS.PHASECHK.TRANS64.TRYWAIT P0, [UR13+0x31840], R11 ;  /* 0x0318400bff0075a7 */ /* 0x000e64000800110d */
[----:B-12---:R-:W-:Y:S07]  /*1190*/  @!P0 BRA `(.L_x_19) ;  /* 0x0000004000288947 */ /* 0x006fee0003800000 */
.L_x_75:
[----:B------:R-:W-:Y:S01]  /*11a0*/  NOP ;  /* 0x0000000000007918 */ /* 0x000fe20000000000 */
[----:B------:R-:W-:Y:S05]  /*11b0*/  BRA.U UP0, `(.L_x_20) ;  /* 0x0000000100487547 */ /* 0x000fea000b800000 */
[----:B------:R-:W-:Y:S02]  /*11c0*/  ULEA UR19, UR15, UR8, 0x9 ;  /* 0x000000080f137291 */ /* 0x000fe4000f8e48ff */
[----:B------:R-:W-:Y:S02]  /*11d0*/  ULEA UR9, UR15, UR8, 0xa ;  /* 0x000000080f097291 */ /* 0x000fe4000f8e50ff */
[----:B------:R-:W-:Y:S02]  /*11e0*/  UIADD3 UR19, UPT, UPT, UR19, 0x30000, URZ ;  /* 0x0003000013137890 */ /* 0x000fe4000fffe0ff */
[----:B------:R-:W-:Y:S02]  /*11f0*/  UIADD3 UR10, UPT, UPT, UR9, 0x30800, URZ ;  /* 0x00030800090a7890 */ /* 0x000fe4000fffe0ff */
[----:B------:R-:W-:Y:S02]  /*1200*/  UIADD3 UR9, UPT, UPT, UR9, 0x30a00, URZ ;  /* 0x00030a0009097890 */ /* 0x000fe4000fffe0ff */
[----:B------:R-:W-:Y:S02]  /*1210*/  USHF.R.U32.HI UR19, URZ, 0x4, UR19 ;  /* 0x00000004ff137899 */ /* 0x000fe40008011613 */
[----:B------:R-:W-:Y:S02]  /*1220*/  USHF.R.U32.HI UR10, URZ, 0x4, UR10 ;  /* 0x00000004ff0a7899 */ /* 0x000fe4000801160a */
[----:B------:R-:W-:Y:S02]  /*1230*/  USHF.R.U32.HI UR9, URZ, 0x4, UR9 ;  /* 0x00000004ff097899 */ /* 0x000fe40008011609 */
[----:B------:R-:W-:Y:S02]  /*1240*/  ULOP3.LUT UR20, UR19, 0x3fe0, URZ, 0xc0, !UPT ;  /* 0x00003fe013147892 */ /* 0x000fe4000f8ec0ff */
[----:B------:R-:W-:Y:S02]  /*1250*/  ULOP3.LUT UR22, UR10, 0x3fc0, URZ, 0xc0, !UPT ;  /* 0x00003fc00a167892 */ /* 0x000fe4000f8ec0ff */
[----:B------:R-:W-:Y:S01]  /*1260*/  ULOP3.LUT UR24, UR9, 0x3fe0, URZ, 0xc0, !UPT ;  /* 0x00003fe009187892 */ /* 0x000fe2000f8ec0ff */
[----:B------:R-:W-:Y:S01]  /*1270*/  UMOV UR21, 0x4008 ;  /* 0x0000400800157882 */ /* 0x000fe20000000000 */
[----:B------:R-:W-:Y:S01]  /*1280*/  UMOV UR23, 0x4008 ;  /* 0x0000400800177882 */ /* 0x000fe20000000000 */
[----:B------:R-:W-:Y:S02]  /*1290*/  UMOV UR25, 0x4008 ;  /* 0x0000400800197882 */ /* 0x000fe40000000000 */
[----:B------:R2:W-:Y:S02]  /*12a0*/  UTCCP.T.S.4x32dp128bit tmem[0x1c0], gdesc[UR20] ;  /* 0x0001c014ff0079e7 */ /* 0x0005e40009100000 */
[----:B------:R2:W-:Y:S02]  /*12b0*/  UTCCP.T.S.4x32dp128bit tmem[0x1c4], gdesc[UR22] ;  /* 0x0001c416ff0079e7 */ /* 0x0005e40009100000 */
[----:B------:R2:W-:Y:S01]  /*12c0*/  UTCCP.T.S.4x32dp128bit tmem[0x1c8], gdesc[UR24] ;  /* 0x0001c818ff0079e7 */ /* 0x0005e20009100000 */
[----:B------:R-:W-:Y:S02]  /*12d0*/  NOP ;  /* 0x0000000000007918 */ /* 0x000fe40000000000 */
.L_x_20:
[----:B------:R-:W-:Y:S01]  /*12e0*/  UISETP.NE.AND UP0, UPT, UR15, 0x3, UPT ;  /* 0x000000030f00788c */ /* 0x000fe2000bf05270 */
[----:B------:R-:W-:Y:S01]  /*12f0*/  SHFL.IDX PT, R5, R8, R0, 0x1f ;  /* 0x00001f0008057589 */ /* 0x000fe200000e0000 */
[----:B------:R-:W-:Y:S01]  /*1300*/  UIADD3 UR10, UPT, UPT, UR15, 0x1, URZ ;  /* 0x000000010f0a7890 */ /* 0x000fe2000fffe0ff */
[----:B------:R-:W-:Y:S03]  /*1310*/  NOP ;  /* 0x0000000000007918 */ /* 0x000fe60000000000 */
[----:B------:R-:W-:Y:S03]  /*1320*/  USEL UR10, UR10, URZ, UP0 ;  /* 0x000000ff0a0a7287 */ /* 0x000fe60008000000 */
[----:B-1----:R-:W1:Y:S01]  /*1330*/  SHFL.IDX PT, R2, R9, R0, 0x1f ;  /* 0x00001f0009027589 */ /* 0x002e6200000e0000 */
[----:B------:R-:W-:Y:S02]  /*1340*/  USHF.L.U32 UR15, UR14, 0x4, URZ ;  /* 0x000000040e0f7899 */ /* 0x000fe400080006ff */
[----:B------:R-:W-:Y:S02]  /*1350*/  ULEA UR9, UR10, UR8, 0x3 ;  /* 0x000000080a097291 */ /* 0x000fe4000f8e18ff */
[----:B------:R-:W-:Y:S01]  /*1360*/  ULEA UR14, UR14, 0x8b8, 0xd ;  /* 0x000008b80e0e7891 */ /* 0x000fe2000f8e68ff */
[----:B------:R-:W-:Y:S01]  /*1370*/  ISETP.NE.AND P0, PT, RZ, UR10, PT ;  /* 0x0000000aff007c0c */ /* 0x000fe2000bf05270 */
[----:B------:R-:W-:Y:S01]  /*1380*/  UISETP.NE.AND UP0, UPT, UR16, -0x10, UPT ;  /* 0xfffffff01000788c */ /* 0x000fe2000bf05270 */
[----:B------:R-:W-:Y:S01]  /*1390*/  IMAD.U32 R10, RZ, RZ, UR10 ;  /* 0x0000000aff0a7e24 */ /* 0x000fe2000f8e00ff */
[----:B------:R-:W-:Y:S02]  /*13a0*/  UPRMT UR15, UR15, 0x5410, UR14 ;  /* 0x000054100f0f7896 */ /* 0x000fe4000800000e */
[----:B------:R-:W-:Y:S01]  /*13b0*/  UIADD3 UR13, UPT, UPT, UR13, 0x31820, URZ ;  /* 0x000318200d0d7890 */ /* 0x000fe2000fffe0ff */
[----:B------:R-:W-:Y:S01]  /*13c0*/  UMOV UR14, URZ ;  /* 0x000000ff000e7c82 */ /* 0x000fe20008000000 */
[----:B--2---:R-:W-:Y:S01]  /*13d0*/  UMOV UR23, 0x40004040 ;  /* 0x4000404000177882 */ /* 0x004fe20000000000 */
[----:B------:R-:W-:Y:S01]  /*13e0*/  UMOV UR21, 0x40004040 ;  /* 0x4000404000157882 */ /* 0x000fe20000000000 */
[----:B------:R-:W-:Y:S01]  /*13f0*/  UMOV UR27, 0x40004040 ;  /* 0x40004040001b7882 */ /* 0x000fe20000000000 */
[----:B------:R-:W-:Y:S01]  /*1400*/  UMOV UR25, 0x40004040 ;  /* 0x4000404000197882 */ /* 0x000fe20000000000 */
[----:B------:R-:W-:Y:S01]  /*1410*/  UMOV UR31, 0x40004040 ;  /* 0x40004040001f7882 */ /* 0x000fe20000000000 */
[----:B------:R-:W-:Y:S01]  /*1420*/  UMOV UR29, 0x40004040 ;  /* 0x40004040001d7882 */ /* 0x000fe20000000000 */
[----:B------:R-:W-:Y:S01]  /*1430*/  UMOV UR35, 0x40004040 ;  /* 0x4000404000237882 */ /* 0x000fe20000000000 */
[----:B------:R-:W-:Y:S01]  /*1440*/  UMOV UR33, 0x40004040 ;  /* 0x4000404000217882 */ /* 0x000fe20000000000 */
[----:B-1----:R-:W-:Y:S02]  /*1450*/  R2UR UR22, R2 ;  /* 0x00000000021672ca */ /* 0x002fe400000e0000 */
[----:B------:R-:W-:Y:S02]  /*1460*/  R2UR UR20, R5 ;  /* 0x00000000051472ca */ /* 0x000fe400000e0000 */
[----:B------:R-:W-:Y:S04]  /*1470*/  SEL R5, RZ, 0x1, P0 ;  /* 0x00000001ff057807 */ /* 0x000fe80000000000 */
[----:B------:R-:W-:Y:S05]  /*1480*/  LOP3.LUT R4, R4, R5, RZ, 0x3c, !PT ;  /* 0x0000000504047212 */ /* 0x000fea00078e3cff */
[----:B------:R-:W-:Y:S01]  /*1490*/  UIADD3 UR26, UPT, UPT, UR22, 0x2, URZ ;  /* 0x00000002161a7890 */ /* 0x000fe2000fffe0ff */
[----:B------:R-:W-:Y:S01]  /*14a0*/  IMAD.U32 R13, R4, -0x80000000, RZ ;  /* 0x80000000040d7824 */ /* 0x000fe200078e00ff */
[----:B------:R-:W-:Y:S01]  /*14b0*/  UIADD3 UR24, UPT, UPT, UR20, 0x2, URZ ;  /* 0x0000000214187890 */ /* 0x000fe2000fffe0ff */
[----:B------:R1:W-:Y:S01]  /*14c0*/  UTCQMMA gdesc[UR22], gdesc[UR20], tmem[UR12], tmem[UR14], idesc[UR15], tmem[UR6], UP0 ;  /* 0x00060e1416007dea */ /* 0x0003e2000800030c */
[----:B------:R-:W-:Y:S02]  /*14d0*/  UIADD3 UR30, UPT, UPT, UR22, 0x4, URZ ;  /* 0x00000004161e7890 */ /* 0x000fe4000fffe0ff */
[----:B------:R-:W-:Y:S02]  /*14e0*/  UIADD3 UR28, UPT, UPT, UR20, 0x4, URZ ;  /* 0x00000004141c7890 */ /* 0x000fe4000fffe0ff */
[----:B------:R-:W-:Y:S02]  /*14f0*/  UIADD3 UR34, UPT, UPT, UR22, 0x6, URZ ;  /* 0x0000000616227890 */ /* 0x000fe4000fffe0ff */
[----:B------:R-:W-:Y:S01]  /*1500*/  UIADD3 UR32, UPT, UPT, UR20, 0x6, URZ ;  /* 0x0000000614207890 */ /* 0x000fe2000fffe0ff */
[----:B------:R1:W-:Y:S04]  /*1510*/  UTCQMMA gdesc[UR26], gdesc[UR24], tmem[UR12], tmem[UR14], idesc[UR15], tmem[UR6], UPT ;  /* 0x00060e181a007dea */ /* 0x0003e8000b80030c */
[----:B------:R1:W-:Y:S04]  /*1520*/  UTCQMMA gdesc[UR30], gdesc[UR28], tmem[UR12], tmem[UR14], idesc[UR15], tmem[UR6], UPT ;  /* 0x00060e1c1e007dea */ /* 0x0003e8000b80030c */
[----:B------:R1:W-:Y:S01]  /*1530*/  UTCQMMA gdesc[UR34], gdesc[UR32], tmem[UR12], tmem[UR14], idesc[UR15], tmem[UR6], UPT ;  /* 0x00060e2022007dea */ /* 0x0003e2000b80030c */
[----:B------:R1:W-:Y:S01]  /*1540*/  UTCBAR [UR13], URZ ;  /* 0x000000ff0d0073e9 */ /* 0x0003e200080000ff */
[----:B------:R-:W2:Y:S02]  /*1550*/  SYNCS.PHASECHK.TRANS64.TRYWAIT P0, [UR9+0x31840], R13 ;  /* 0x0318400dff0075a7 */ /* 0x000ea40008001109 */
[----:B-12---:R-:W-:Y:S05]  /*1560*/  @!P0 BRA `(.L_x_21) ;  /* 0x0000003c00508947 */ /* 0x006fea0003800000 */
.L_x_77:
[----:B------:R-:W-:Y:S01]  /*1570*/  ELECT P0, URZ, PT ;  /* 0x0000000000ff782f */ /* 0x000fe20003800000 */
[----:B------:R-:W-:Y:S01]  /*1580*/  SHFL.IDX PT, R2, R9, R10, 0x1f ;  /* 0x00001f0a09027589 */ /* 0x000fe200000e0000 */
[----:B------:R-:W-:Y:S02]  /*1590*/  UIADD3 UR9, UPT, UPT, UR9, 0x31820, URZ ;  /* 0x0003182009097890 */ /* 0x000fe4000fffe0ff */
[----:B------:R-:W-:Y:S05]  /*15a0*/  UISETP.NE.AND UP0, UPT, UR16, -0x2, UPT ;  /* 0xfffffffe1000788c */ /* 0x000fea000bf05270 */
[----:B-1----:R-:W1:Y:S01]  /*15b0*/  SHFL.IDX PT, R0, R8, R10, 0x1f ;  /* 0x00001f0a08007589 */ /* 0x002e6200000e0000 */
[----:B------:R-:W-:Y:S01]  /*15c0*/  NOP ;  /* 0x0000000000007918 */ /* 0x000fe20000000000 */
[----:B------:R-:W-:Y:S02]  /*15d0*/  NOP ;  /* 0x0000000000007918 */ /* 0x000fe40000000000 */
[C---:B------:R-:W-:Y:S01]  /*15e0*/  @P0 IMAD.SHL.U32 R5, R7.reuse, 0x2000, RZ ;  /* 0x0000200007050824 */ /* 0x040fe200078e00ff */
[----:B------:R-:W-:Y:S01]  /*15f0*/  UMOV UR21, 0x40004040 ;  /* 0x4000404000157882 */ /* 0x000fe20000000000 */
[----:B------:R-:W-:Y:S01]  /*1600*/  @P0 IMAD.SHL.U32 R6, R7, 0x10, RZ ;  /* 0x0000001007060824 */ /* 0x000fe200078e00ff */
[----:B------:R-:W-:Y:S01]  /*1610*/  UMOV UR15, 0x40004040 ;  /* 0x40004040000f7882 */ /* 0x000fe20000000000 */
[----:B------:R-:W-:Y:S01]  /*1620*/  UMOV UR27, 0x40004040 ;  /* 0x40004040001b7882 */ /* 0x000fe20000000000 */
[----:B------:R-:W-:Y:S01]  /*1630*/  @P0 LOP3.LUT R5, R5, 0x6000, RZ, 0xc0, !PT ;  /* 0x0000600005050812 */ /* 0x000fe200078ec0ff */
[----:B------:R-:W-:Y:S01]  /*1640*/  UMOV UR25, 0x40004040 ;  /* 0x4000404000197882 */ /* 0x000fe20000000000 */
[----:B------:R-:W-:Y:S01]  /*1650*/  @P0 LOP3.LUT R6, R6, 0x30, RZ, 0xc0, !PT ;  /* 0x0000003006060812 */ /* 0x000fe200078ec0ff */
[----:B------:R-:W-:Y:S01]  /*1660*/  UMOV UR31, 0x40004040 ;  /* 0x40004040001f7882 */ /* 0x000fe20000000000 */
[----:B------:R-:W-:Y:S01]  /*1670*/  @P0 LOP3.LUT R5, R5, 0x8b8, RZ, 0xfc, !PT ;  /* 0x000008b805050812 */ /* 0x000fe200078efcff */
[----:B------:R-:W-:Y:S01]  /*1680*/  UMOV UR29, 0x40004040 ;  /* 0x40004040001d7882 */ /* 0x000fe20000000000 */
[----:B------:R-:W-:Y:S01]  /*1690*/  UMOV UR35, 0x40004040 ;  /* 0x4000404000237882 */ /* 0x000fe20000000000 */
[----:B------:R-:W-:Y:S01]  /*16a0*/  UMOV UR33, 0x40004040 ;  /* 0x4000404000217882 */ /* 0x000fe20000000000 */
[----:B------:R-:W-:Y:S02]  /*16b0*/  @P0 PRMT R5, R6, 0x5410, R5 ;  /* 0x0000541006050816 */ /* 0x000fe40000000005 */
[----:B-1----:R-:W-:Y:S01]  /*16c0*/  R2UR UR14, R0 ;  /* 0x00000000000e72ca */ /* 0x002fe200000e0000 */
[----:B------:R-:W-:Y:S01]  /*16d0*/  @P0 IMAD.MOV.U32 R10, RZ, RZ, RZ ;  /* 0x000000ffff0a0224 */ /* 0x000fe200078e00ff */
[----:B------:R-:W-:Y:S02]  /*16e0*/  @P0 R2UR UR13, R5 ;  /* 0x00000000050d02ca */ /* 0x000fe400000e0000 */
[----:B------:R-:W-:Y:S02]  /*16f0*/  R2UR UR20, R2 ;  /* 0x00000000021472ca */ /* 0x000fe400000e0000 */
[----:B------:R-:W-:Y:S07]  /*1700*/  @P0 R2UR UR22, R10 ;  /* 0x000000000a1602ca */ /* 0x000fee00000e0000 */
[----:B------:R-:W-:Y:S02]  /*1710*/  UIADD3 UR24, UPT, UPT, UR14, 0x2, URZ ;  /* 0x000000020e187890 */ /* 0x000fe4000fffe0ff */
[----:B------:R-:W-:Y:S01]  /*1720*/  UIADD3 UR28, UPT, UPT, UR14, 0x4, URZ ;  /* 0x000000040e1c7890 */ /* 0x000fe2000fffe0ff */
[----:B------:R-:W-:Y:S01]  /*1730*/  IMAD.U32 R11, RZ, RZ, UR13 ;  /* 0x0000000dff0b7e24 */ /* 0x000fe2000f8e00ff */
[----:B------:R-:W-:Y:S02]  /*1740*/  UIADD3 UR26, UPT, UPT, UR20, 0x2, URZ ;  /* 0x00000002141a7890 */ /* 0x000fe4000fffe0ff */
[----:B------:R-:W-:Y:S02]  /*1750*/  UIADD3 UR30, UPT, UPT, UR20, 0x4, URZ ;  /* 0x00000004141e7890 */ /* 0x000fe4000fffe0ff */
[----:B------:R-:W-:Y:S01]  /*1760*/  @P0 R2UR UR23, R11 ;  /* 0x000000000b1702ca */ /* 0x000fe200000e0000 */
[----:B------:R-:W-:Y:S02]  /*1770*/  UIADD3 UR34, UPT, UPT, UR20, 0x6, URZ ;  /* 0x0000000614227890 */ /* 0x000fe4000fffe0ff */
[----:B------:R-:W-:Y:S10]  /*1780*/  UIADD3 UR32, UPT, UPT, UR14, 0x6, URZ ;  /* 0x000000060e207890 */ /* 0x000ff4000fffe0ff */
[----:B------:R1:W-:Y:S01]  /*1790*/  UTCQMMA gdesc[UR20], gdesc[UR14], tmem[UR12], tmem[UR22], idesc[UR23], tmem[UR4], UPT ;  /* 0x0004160e14007dea */ /* 0x0003e2000b80030c */
[----:B------:R1:W-:Y:S01]  /*17a0*/  UTCQMMA gdesc[UR26], gdesc[UR24], tmem[UR12], tmem[UR22], idesc[UR23], tmem[UR4], UPT ;  /* 0x000416181a007dea */ /* 0x0003e2000b80030c */
[----:B------:R1:W-:Y:S01]  /*17b0*/  UTCQMMA gdesc[UR30], gdesc[UR28], tmem[UR12], tmem[UR22], idesc[UR23], tmem[UR4], UPT ;  /* 0x0004161c1e007dea */ /* 0x0003e2000b80030c */
[----:B------:R1:W-:Y:S01]  /*17c0*/  UTCQMMA gdesc[UR34], gdesc[UR32], tmem[UR12], tmem[UR22], idesc[UR23], tmem[UR4], UPT ;  /* 0x0004162022007dea */ /* 0x0003e2000b80030c */
[----:B------:R1:W-:Y:S01]  /*17d0*/  UTCBAR [UR9], URZ ;  /* 0x000000ff090073e9 */ /* 0x0003e200080000ff */
[----:B------:R-:W-:Y:S05]  /*17e0*/  BRA.U UP0, `(.L_x_22) ;  /* 0x0000000100087547 */ /* 0x000fea000b800000 */
[----:B------:R2:W-:Y:S01]  /*17f0*/  UTCBAR [UR11], URZ ;  /* 0x000000ff0b0073e9 */ /* 0x0005e200080000ff */
[----:B------:R-:W-:Y:S01]  /*1800*/  NOP ;  /* 0x0000000000007918 */ /* 0x000fe20000000000 */
.L_x_22:
[----:B------:R-:W-:Y:S01]  /*1810*/  UISETP.NE.AND UP0, UPT, UR10, 0x3, UPT ;  /* 0x000000030a00788c */ /* 0x000fe2000bf05270 */
[----:B------:R-:W-:Y:S01]  /*1820*/  VIADD R7, R7, 0x2 ;  /* 0x0000000207077836 */ /* 0x000fe20000000000 */
[----:B------:R-:W-:Y:S02]  /*1830*/  UIADD3 UR10, UPT, UPT, UR10, 0x1, URZ ;  /* 0x000000010a0a7890 */ /* 0x000fe4000fffe0ff */
[----:B------:R-:W-:Y:S02]  /*1840*/  UIADD3 UR17, UPT, UPT, UR17, -0x2, URZ ;  /* 0xfffffffe11117890 */ /* 0x000fe4000fffe0ff */
[----:B-1----:R-:W-:Y:S02]  /*1850*/  USEL UR15, UR10, URZ, UP0 ;  /* 0x000000ff0a0f7287 */ /* 0x002fe40008000000 */
[----:B------:R-:W-:Y:S02]  /*1860*/  UISETP.NE.AND UP0, UPT, UR17, -0x2, UPT ;  /* 0xfffffffe1100788c */ /* 0x000fe4000bf05270 */
[----:B------:R-:W-:Y:S02]  /*1870*/  UIADD3 UR16, UPT, UPT, UR16, 0x2, URZ ;  /* 0x0000000210107890 */ /* 0x000fe4000fffe0ff */
[----:B------:R-:W-:Y:S04]  /*1880*/  ISETP.NE.AND P0, PT, RZ, UR15, PT ;  /* 0x0000000fff007c0c */ /* 0x000fe8000bf05270 */
[----:B------:R-:W-:Y:S04]  /*1890*/  SEL R5, RZ, 0x1, P0 ;  /* 0x00000001ff057807 */ /* 0x000fe80000000000 */
[----:B------:R-:W-:Y:S01]  /*18a0*/  LOP3.LUT R4, R4, R5, RZ, 0x3c, !PT ;  /* 0x0000000504047212 */ /* 0x000fe200078e3cff */
[----:B------:R-:W-:Y:S06]  /*18b0*/  BRA.U UP0, `(.L_x_23) ;  /* 0xfffffff9001c7547 */ /* 0x000fec000b83ffff */
[----:B------:R-:W-:-:S13]  /*18c0*/  ISETP.NE.AND P0, PT, R3, UR18, PT ;  /* 0x0000001203007c0c */ /* 0x000fda000bf05270 */
[----:B--2---:R-:W-:Y:S05]  /*18d0*/  @!P0 EXIT ;  /* 0x000000000000894d */ /* 0x004fea0003800000 */
[----:B------:R-:W-:Y:S01]  /*18e0*/  UIADD3 UR18, UPT, UPT, UR18, 0x1, URZ ;  /* 0x0000000112127890 */ /* 0x000fe2000fffe0ff */
[----:B------:R-:W-:Y:S11]  /*18f0*/  BRA `(.L_x_24) ;  /* 0xfffffff400c87947 */ /* 0x000ff6000383ffff */
.L_x_11:
[----:B------:R-:W-:-:S13]  /*1900*/  ELECT P0, URZ, PT ;  /* 0x0000000000ff782f */ /* 0x000fda0003800000 */
[----:B------:R-:W-:Y:S05]  /*1910*/  @!P0 BRA `(.L_x_13) ;  /* 0x00000018009c8947 */ /* 0x000fea0003800000 */
[----:B------:R-:W1:Y:S02]  /*1920*/  S2UR UR4, SR_CTAID.X ;  /* 0x00000000000479c3 */ /* 0x000e640000002500 */
[----:B-1----:R-:W-:-:S13]  /*1930*/  ISETP.LE.U32.AND P0, PT, R22, UR4, PT ;  /* 0x0000000416007c0c */ /* 0x002fda000bf03070 */
[----:B------:R-:W-:Y:S05]  /*1940*/  @P0 EXIT ;  /* 0x000000000000094d */ /* 0x000fea0003800000 */
[----:B------:R-:W1:Y:S01]  /*1950*/  S2R R0, SR_CgaCtaId ;  /* 0x0000000000007919 */ /* 0x000e620000008800 */
[----:B------:R-:W-:Y:S01]  /*1960*/  IMAD.U32 R5, RZ, RZ, UR4 ;  /* 0x00000004ff057e24 */ /* 0x000fe2000f8e00ff */
[----:B------:R-:W2:Y:S04]  /*1970*/  LDC.64 R8, c[0x0][0x348] ;  /* 0x0000d200ff087b82 */ /* 0x000ea80000000a00 */
[----:B------:R-:W-:Y:S02]  /*1980*/  LOP3.LUT R3, RZ, R5, RZ, 0x33, !PT ;  /* 0x00000005ff037212 */ /* 0x000fe400078e33ff */
[----:B------:R-:W-:-:S03]  /*1990*/  PRMT R4, R5, 0x7610, R4 ;  /* 0x0000761005047816 */ /* 0x000fc60000000004 */
[----:B------:R-:W-:Y:S01]  /*19a0*/  IMAD.IADD R2, R22, 0x1, R3 ;  /* 0x0000000116027824 */ /* 0x000fe200078e0203 */
[----:B------:R-:W-:-:S03]  /*19b0*/  MOV R3, 0x400 ;  /* 0x0000040000037802 */ /* 0x000fc60000000f00 */
[----:B------:R-:W-:-:S05]  /*19c0*/  IMAD.HI.U32 R2, R2, -0x24149e11, RZ ;  /* 0xdbeb61ef02027827 */ /* 0x000fca00078e00ff */
[----:B------:R-:W-:-:S05]  /*19d0*/  SHF.R.U32.HI R2, RZ, 0x7, R2 ;  /* 0x00000007ff027819 */ /* 0x000fca0000011602 */
[----:B------:R-:W-:Y:S01]  /*19e0*/  IMAD.MOV R2, RZ, RZ, -R2 ;  /* 0x000000ffff027224 */ /* 0x000fe200078e0a02 */
[----:B-1----:R-:W-:-:S07]  /*19f0*/  LEA R0, R0, R3, 0x18 ;  /* 0x0000000300007211 */ /* 0x002fce00078ec0ff */
.L_x_41:
[----:B------:R-:W-:Y:S01]  /*1a00*/  SHF.R.U32.HI R14, RZ, 0x5, R5 ;  /* 0x00000005ff0e7819 */ /* 0x000fe20000011605 */
[----:B------:R-:W-:Y:S05]  /*1a10*/  YIELD ;  /* 0x0000000000007946 */ /* 0x000fea0003800000 */
[----:B------:R-:W-:Y:S02]  /*1a20*/  LOP3.LUT R14, R14, 0x7fffff0, RZ, 0xc0, !PT ;  /* 0x07fffff00e0e7812 */ /* 0x000fe400078ec0ff */
[----:B------:R-:W-:Y:S02]  /*1a30*/  LOP3.LUT R38, R4, 0x1ff, RZ, 0xc0, !PT ;  /* 0x000001ff04267812 */ /* 0x000fe400078ec0ff */
[----:B------:R-:W-:-:S02]  /*1a40*/  VIADDMNMX.U32 R35, R31, -R14, 0x10, PT ;  /* 0x000000101f237446 */ /* 0x000fc4000380080e */
[----:B-1234-:R-:W-:Y:S02]  /*1a50*/  MOV R6, 0x1a70 ;  /* 0x00001a7000067802 */ /* 0x01efe40000000f00 */
[----:B--2---:R-:W-:Y:S05]  /*1a60*/  CALL.REL.NOINC `($__internal_3_$__cuda_sm20_div_u16) ;  /* 0x0000003c00e87944 */ /* 0x004fea0003c00000 */
[----:B------:R-:W-:Y:S01]  /*1a70*/  IMAD.MOV.U32 R3, RZ, RZ, -0x80000000 ;  /* 0x80000000ff037424 */ /* 0x000fe200078e00ff */
[----:B------:R-:W-:Y:S01]  /*1a80*/  PRMT R35, R35, 0x9910, RZ ;  /* 0x0000991023237816 */ /* 0x000fe200000000ff */
[----:B------:R-:W-:Y:S01]  /*1a90*/  VIADD R25, R0, 0x31800 ;  /* 0x0003180000197836 */ /* 0x000fe20000000000 */
[C---:B------:R-:W-:Y:S01]  /*1aa0*/  PRMT R6, R36.reuse, 0x9910, RZ ;  /* 0x0000991024067816 */ /* 0x040fe200000000ff */
[----:B------:R-:W1:Y:S01]  /*1ab0*/  SYNCS.PHASECHK.TRANS64.TRYWAIT P4, [R0+URZ+0x31820], R3 ;  /* 0x03182003000075a7 */ /* 0x000e6200080811ff */
[----:B------:R-:W-:Y:S01]  /*1ac0*/  LOP3.LUT R10, R36, 0xffff, RZ, 0xc0, !PT ;  /* 0x0000ffff240a7812 */ /* 0x000fe200078ec0ff */
[----:B------:R-:W-:Y:S01]  /*1ad0*/  VIADD R24, R0, 0x30000 ;  /* 0x0003000000187836 */ /* 0x000fe20000000000 */
[C---:B------:R-:W-:Y:S01]  /*1ae0*/  IADD3 R36, P3, PT, R8.reuse, 0x40, RZ ;  /* 0x0000004008247810 */ /* 0x040fe20007f7e0ff */
[----:B------:R-:W-:Y:S01]  /*1af0*/  IMAD R6, R35, R6, RZ ;  /* 0x0000000623067224 */ /* 0x000fe200078e02ff */
[C---:B------:R-:W-:Y:S01]  /*1b00*/  IADD3 R32, P1, PT, R8.reuse, 0x140, RZ ;  /* 0x0000014008207810 */ /* 0x040fe20007f3e0ff */
[----:B------:R-:W-:Y:S01]  /*1b10*/  IMAD.MOV.U32 R23, RZ, RZ, 0xb580 ;  /* 0x0000b580ff177424 */ /* 0x000fe200078e00ff */
[C---:B------:R-:W-:Y:S01]  /*1b20*/  IADD3 R34, P2, PT, R8.reuse, 0xc0, RZ ;  /* 0x000000c008227810 */ /* 0x040fe20007f5e0ff */
[----:B------:R-:W-:Y:S01]  /*1b30*/  IMAD.MOV R6, RZ, RZ, -R6 ;  /* 0x000000ffff067224 */ /* 0x000fe200078e0a06 */
[----:B------:R-:W-:Y:S01]  /*1b40*/  IADD3 R28, P0, PT, R8, 0x1c0, RZ ;  /* 0x000001c0081c7810 */ /* 0x000fe20007f1e0ff */
[--C-:B------:R-:W-:Y:S01]  /*1b50*/  IMAD.X R37, RZ, RZ, R9.reuse, P3 ;  /* 0x000000ffff257224 */ /* 0x100fe200018e0609 */
[----:B------:R-:W-:Y:S01]  /*1b60*/  IADD3 R22, PT, PT, R0, 0x30800, RZ ;  /* 0x0003080000167810 */ /* 0x000fe20007ffe0ff */
[----:B------:R-:W-:Y:S01]  /*1b70*/  IMAD R10, R10, 0xe0, RZ ;  /* 0x000000e00a0a7824 */ /* 0x000fe200078e02ff */
[----:B------:R-:W-:Y:S01]  /*1b80*/  PRMT R7, R6, 0x7710, RZ ;  /* 0x0000771006077816 */ /* 0x000fe200000000ff */
[----:B------:R-:W-:Y:S01]  /*1b90*/  VIADD R6, R0, 0x14000 ;  /* 0x0001400000067836 */ /* 0x000fe20000000000 */
[----:B------:R-:W-:Y:S01]  /*1ba0*/  IADD3.X R35, PT, PT, RZ, R9, RZ, P2, !PT ;  /* 0x00000009ff237210 */ /* 0x000fe200017fe4ff */
[----:B------:R-:W-:Y:S01]  /*1bb0*/  IMAD.X R33, RZ, RZ, R9, P1 ;  /* 0x000000ffff217224 */ /* 0x000fe200008e0609 */
[----:B------:R-:W-:-:S02]  /*1bc0*/  IADD3 R7, PT, PT, R38, R7, RZ ;  /* 0x0000000726077210 */ /* 0x000fc40007ffe0ff */
[----:B------:R-:W-:Y:S02]  /*1bd0*/  IADD3.X R29, PT, PT, RZ, R9, RZ, P0, !PT ;  /* 0x00000009ff1d7210 */ /* 0x000fe400007fe4ff */
[----:B------:R-:W-:Y:S02]  /*1be0*/  LOP3.LUT R11, R7, 0xffff, RZ, 0xc0, !PT ;  /* 0x0000ffff070b7812 */ /* 0x000fe400078ec0ff */
[----:B------:R-:W-:-:S03]  /*1bf0*/  IADD3 R7, PT, PT, R0, 0x4000, RZ ;  /* 0x0000400000077810 */ /* 0x000fc60007ffe0ff */
[----:B------:R-:W-:Y:S01]  /*1c00*/  IMAD.IADD R11, R14, 0x1, R11 ;  /* 0x000000010e0b7824 */ /* 0x000fe200078e020b */
[----:B-1----:R-:W-:Y:S06]  /*1c10*/  @!P4 BRA `(.L_x_25) ;  /* 0x0000003400c0c947 */ /* 0x002fec0003800000 */
.L_x_78:
[----:B------:R-:W-:Y:S01]  /*1c20*/  IMAD.SHL.U32 R11, R11, 0x80, RZ ;  /* 0x000000800b0b7824 */ /* 0x000fe200078e00ff */
[----:B------:R-:W-:Y:S01]  /*1c30*/  R2UR UR13, R25 ;  /* 0x00000000190d72ca */ /* 0x000fe200000e0000 */
[----:B------:R-:W-:Y:S01]  /*1c40*/  UMOV UR14, URZ ;  /* 0x000000ff000e7c82 */ /* 0x000fe20008000000 */
[----:B------:R-:W-:Y:S01]  /*1c50*/  R2UR UR28, R36 ;  /* 0x00000000241c72ca */ /* 0x000fe200000e0000 */
[----:B------:R-:W-:Y:S01]  /*1c60*/  UMOV UR20, 0x0 ;  /* 0x0000000000147882 */ /* 0x000fe20000000000 */
[----:B------:R-:W-:Y:S01]  /*1c70*/  R2UR UR29, R37 ;  /* 0x00000000251d72ca */ /* 0x000fe200000e0000 */
[----:B------:R-:W-:Y:S01]  /*1c80*/  UMOV UR21, 0x10000000 ;  /* 0x1000000000157882 */ /* 0x000fe20000000000 */
[----:B------:R-:W-:Y:S01]  /*1c90*/  R2UR UR12, R7 ;  /* 0x00000000070c72ca */ /* 0x000fe200000e0000 */
[----:B------:R-:W-:Y:S01]  /*1ca0*/  UMOV UR11, URZ ;  /* 0x000000ff000b7c82 */ /* 0x000fe20008000000 */
[----:B------:R-:W-:Y:S01]  /*1cb0*/  R2UR UR15, R11 ;  /* 0x000000000b0f72ca */ /* 0x000fe200000e0000 */
[----:B------:R-:W-:Y:S01]  /*1cc0*/  UMOV UR18, UR14 ;  /* 0x0000000e00127c82 */ /* 0x000fe20008000000 */
        /* <DEDUP_REMOVED lines=9> */
[----:B------:R-:W-:Y:S01]  /*1d60*/  VIADD R21, R0, 0x8000 ;  /* 0x0000800000157836 */ /* 0x000fe20000000000 */
[----:B------:R-:W-:Y:S01]  /*1d70*/  R2UR UR25, R33 ;  /* 0x00000000211972ca */ /* 0x000fe200000e0000 */
[----:B------:R2:W-:Y:S01]  /*1d80*/  UTMALDG.2D [UR12], [UR28], desc[UR20] ;  /* 0x0000140c1c0075b4 */ /* 0x0005e20008009000 */
[----:B------:R-:W-:Y:S01]  /*1d90*/  R2UR UR8, R24 ;  /* 0x00000000180872ca */ /* 0x000fe200000e0000 */
[----:B------:R-:W-:Y:S01]  /*1da0*/  UMOV UR10, UR15 ;  /* 0x0000000f000a7c82 */ /* 0x000fe20008000000 */
[----:B------:R-:W-:Y:S01]  /*1db0*/  R2UR UR22, R28 ;  /* 0x000000001c1672ca */ /* 0x000fe200000e0000 */
[----:B------:R-:W-:Y:S01]  /*1dc0*/  VIADD R20, R0, 0x31808 ;  /* 0x0003180800147836 */ /* 0x000fe20000000000 */
[----:B------:R-:W-:Y:S01]  /*1dd0*/  R2UR UR23, R29 ;  /* 0x000000001d1772ca */ /* 0x000fe200000e0000 */
[----:B------:R-:W-:Y:S01]  /*1de0*/  UMOV UR6, UR19 ;  /* 0x0000001300067c82 */ /* 0x000fe20008000000 */
[----:B------:R-:W-:Y:S01]  /*1df0*/  R2UR UR4, R22 ;  /* 0x00000000160472ca */ /* 0x000fe200000e0000 */
[----:B------:R2:W-:Y:S01]  /*1e00*/  UTMALDG.2D [UR16], [UR26], desc[UR20] ;  /* 0x000014101a0075b4 */ /* 0x0005e20008009000 */
[----:B------:R-:W-:-:S05]  /*1e10*/  VIADD R18, R0, 0x1b000 ;  /* 0x0001b00000127836 */ /* 0x000fca0000000000 */
[----:B------:R2:W-:Y:S06]  /*1e20*/  UTMALDG.2D [UR8], [UR24], desc[UR20] ;  /* 0x00001408180075b4 */ /* 0x0005ec0008009000 */
[----:B------:R2:W-:Y:S01]  /*1e30*/  UTMALDG.2D [UR4], [UR22], desc[UR20] ;  /* 0x00001404160075b4 */ /* 0x0005e20008009000 */
[----:B------:R2:W-:Y:S01]  /*1e40*/  SYNCS.ARRIVE.TRANS64 RZ, [R0+URZ+0x31800], R23 ;  /* 0x0318001700ff79a7 */ /* 0x0005e200080000ff */
[----:B------:R-:W3:Y:S02]  /*1e50*/  SYNCS.PHASECHK.TRANS64.TRYWAIT P0, [R0+URZ+0x31828], R3 ;  /* 0x03182803000075a7 */ /* 0x000ee400080011ff */
[----:B--23--:R-:W-:Y:S05]  /*1e60*/  @!P0 BRA `(.L_x_26) ;  /* 0x0000003400488947 */ /* 0x00cfea0003800000 */
.L_x_79:
[----:B------:R-:W-:Y:S01]  /*1e70*/  R2UR UR9, R20 ;  /* 0x00000000140972ca */ /* 0x000fe200000e0000 */
[----:B------:R-:W-:Y:S01]  /*1e80*/  IMAD.MOV.U32 R19, RZ, RZ, 0xb000 ;  /* 0x0000b000ff137424 */ /* 0x000fe200078e00ff */
[----:B------:R-:W-:Y:S01]  /*1e90*/  R2UR UR16, R36 ;  /* 0x00000000241072ca */ /* 0x000fe200000e0000 */
[----:B------:R-:W-:Y:S01]  /*1ea0*/  UMOV UR14, 0x0 ;  /* 0x00000000000e7882 */ /* 0x000fe20000000000 */
[----:B------:R-:W-:Y:S01]  /*1eb0*/  R2UR UR17, R37 ;  /* 0x00000000251172ca */ /* 0x000fe200000e0000 */
[----:B------:R-:W-:Y:S01]  /*1ec0*/  UMOV UR15, 0x10000000 ;  /* 0x10000000000f7882 */ /* 0x000fe20000000000 */
[----:B------:R-:W-:Y:S01]  /*1ed0*/  R2UR UR11, R11 ;  /* 0x000000000b0b72ca */ /* 0x000fe200000e0000 */
[----:B------:R-:W-:Y:S01]  /*1ee0*/  UMOV UR10, 0x80 ;  /* 0x00000080000a7882 */ /* 0x000fe20000000000 */
[----:B------:R-:W-:Y:S01]  /*1ef0*/  R2UR UR8, R21 ;  /* 0x00000000150872ca */ /* 0x000fe200000e0000 */
[----:B------:R-:W-:Y:S01]  /*1f00*/  UMOV UR6, 0x80 ;  /* 0x0000008000067882 */ /* 0x000fe20000000000 */
[----:B------:R-:W-:Y:S01]  /*1f10*/  R2UR UR12, R34 ;  /* 0x00000000220c72ca */ /* 0x000fe200000e0000 */
[----:B------:R-:W-:Y:S01]  /*1f20*/  VIADD R17, R0, 0xc000 ;  /* 0x0000c00000117836 */ /* 0x000fe20000000000 */
[----:B------:R-:W-:Y:S01]  /*1f30*/  R2UR UR13, R35 ;  /* 0x00000000230d72ca */ /* 0x000fe200000e0000 */
[----:B------:R-:W-:Y:S01]  /*1f40*/  UMOV UR5, UR9 ;  /* 0x0000000900057c82 */ /* 0x000fe20008000000 */
[----:B------:R-:W-:Y:S01]  /*1f50*/  R2UR UR7, R10 ;  /* 0x000000000a0772ca */ /* 0x000fe200000e0000 */
[----:B------:R-:W-:Y:S01]  /*1f60*/  VIADD R16, R0, 0x31810 ;  /* 0x0003181000107836 */ /* 0x000fe20000000000 */
[----:B------:R-:W-:Y:S01]  /*1f70*/  R2UR UR4, R18 ;  /* 0x00000000120472ca */ /* 0x000fe200000e0000 */
[----:B------:R-:W-:-:S04]  /*1f80*/  VIADD R15, R0, 0x22000 ;  /* 0x00022000000f7836 */ /* 0x000fc80000000000 */
[----:B------:R2:W-:Y:S08]  /*1f90*/  UTMALDG.2D [UR8], [UR16], desc[UR14] ;  /* 0x00000e08100075b4 */ /* 0x0005f00008009000 */
[----:B------:R2:W-:Y:S01]  /*1fa0*/  UTMALDG.2D [UR4], [UR12], desc[UR14] ;  /* 0x00000e040c0075b4 */ /* 0x0005e20008009000 */
[----:B------:R2:W-:Y:S01]  /*1fb0*/  SYNCS.ARRIVE.TRANS64 RZ, [R0+URZ+0x31808], R19 ;  /* 0x0318081300ff79a7 */ /* 0x0005e200080000ff */
[----:B------:R-:W3:Y:S02]  /*1fc0*/  SYNCS.PHASECHK.TRANS64.TRYWAIT P0, [R0+URZ+0x31830], R3 ;  /* 0x03183003000075a7 */ /* 0x000ee400080011ff */
[----:B--23--:R-:W-:Y:S05]  /*1fd0*/  @!P0 BRA `(.L_x_27) ;  /* 0x0000003400088947 */ /* 0x00cfea0003800000 */
.L_x_80:
        /* <DEDUP_REMOVED lines=11> */
[----:B-1----:R-:W-:Y:S01]  /*2090*/  VIADD R13, R0, 0x31818 ;  /* 0x00031818000d7836 */ /* 0x002fe20000000000 */
[----:B------:R-:W-:Y:S01]  /*20a0*/  R2UR UR13, R35 ;  /* 0x00000000230d72ca */ /* 0x000fe200000e0000 */
[----:B------:R-:W-:Y:S01]  /*20b0*/  UMOV UR5, UR9 ;  /* 0x0000000900057c82 */ /* 0x000fe20008000000 */
[----:B------:R-:W-:Y:S01]  /*20c0*/  R2UR UR7, R10 ;  /* 0x000000000a0772ca */ /* 0x000fe200000e0000 */
[----:B------:R-:W-:Y:S01]  /*20d0*/  VIADD R12, R0, 0x29000 ;  /* 0x00029000000c7836 */ /* 0x000fe20000000000 */
[----:B------:R-:W-:-:S05]  /*20e0*/  R2UR UR4, R15 ;  /* 0x000000000f0472ca */ /* 0x000fca00000e0000 */
[----:B------:R1:W-:Y:S08]  /*20f0*/  UTMALDG.2D [UR8], [UR16], desc[UR14] ;  /* 0x00000e08100075b4 */ /* 0x0003f00008009000 */
[----:B------:R1:W-:Y:S01]  /*2100*/  UTMALDG.2D [UR4], [UR12], desc[UR14] ;  /* 0x00000e040c0075b4 */ /* 0x0003e20008009000 */
[----:B------:R1:W-:Y:S01]  /*2110*/  SYNCS.ARRIVE.TRANS64 RZ, [R0+URZ+0x31810], R19 ;  /* 0x0318101300ff79a7 */ /* 0x0003e200080000ff */
[----:B------:R-:W2:Y:S02]  /*2120*/  SYNCS.PHASECHK.TRANS64.TRYWAIT P0, [R0+URZ+0x31838], R3 ;  /* 0x03183803000075a7 */ /* 0x000ea400080011ff */
[----:B-12---:R-:W-:Y:S05]  /*2130*/  @!P0 BRA `(.L_x_28) ;  /* 0x0000003000cc8947 */ /* 0x006fea0003800000 */
.L_x_81:
        /* <DEDUP_REMOVED lines=8> */
[----:B------:R-:W-:Y:S02]  /*21c0*/  R2UR UR8, R14 ;  /* 0x000000000e0872ca */ /* 0x000fe400000e0000 */
[----:B------:R-:W-:-:S02]  /*21d0*/  R2UR UR12, R34 ;  /* 0x00000000220c72ca */ /* 0x000fc400000e0000 */
[----:B------:R-:W-:Y:S01]  /*21e0*/  R2UR UR13, R35 ;  /* 0x00000000230d72ca */ /* 0x000fe200000e0000 */
[----:B------:R-:W-:Y:S01]  /*21f0*/  UMOV UR5, UR9 ;  /* 0x0000000900057c82 */ /* 0x000fe20008000000 */
[----:B------:R-:W-:Y:S02]  /*2200*/  R2UR UR7, R10 ;  /* 0x000000000a0772ca */ /* 0x000fe400000e0000 */
[----:B------:R-:W-:-:S05]  /*2210*/  R2UR UR4, R12 ;  /* 0x000000000c0472ca */ /* 0x000fca00000e0000 */
[----:B------:R2:W-:Y:S08]  /*2220*/  UTMALDG.2D [UR8], [UR16], desc[UR14] ;  /* 0x00000e08100075b4 */ /* 0x0005f00008009000 */
[----:B------:R2:W-:Y:S01]  /*2230*/  UTMALDG.2D [UR4], [UR12], desc[UR14] ;  /* 0x00000e040c0075b4 */ /* 0x0005e20008009000 */
[----:B------:R2:W-:Y:S01]  /*2240*/  SYNCS.ARRIVE.TRANS64 RZ, [R0+URZ+0x31818], R19 ;  /* 0x0318181300ff79a7 */ /* 0x0005e200080000ff */
[----:B------:R-:W3:Y:S02]  /*2250*/  SYNCS.PHASECHK.TRANS64.TRYWAIT P0, [R0+URZ+0x31820], RZ ;  /* 0x031820ff000075a7 */ /* 0x000ee400080011ff */
[----:B--23--:R-:W-:Y:S05]  /*2260*/  @!P0 BRA `(.L_x_29) ;  /* 0x00000030009c8947 */ /* 0x00cfea0003800000 */
.L_x_82:
        /* <DEDUP_REMOVED lines=13> */
[----:B------:R-:W-:Y:S01]  /*2340*/  UMOV UR13, UR17 ;  /* 0x00000011000d7c82 */ /* 0x000fe20008000000 */
[----:B------:R-:W-:Y:S01]  /*2350*/  R2UR UR12, R6 ;  /* 0x00000000060c72ca */ /* 0x000fe200000e0000 */
[----:B------:R-:W-:Y:S01]  /*2360*/  UMOV UR9, UR17 ;  /* 0x0000001100097c82 */ /* 0x000fe20008000000 */
[----:B------:R-:W-:Y:S01]  /*2370*/  R2UR UR15, R10 ;  /* 0x000000000a0f72ca */ /* 0x000fe200000e0000 */
[----:B------:R-:W-:Y:S01]  /*2380*/  UMOV UR5, UR17 ;  /* 0x0000001100057c82 */ /* 0x000fe20008000000 */
[----:B------:R-:W-:-:S02]  /*2390*/  R2UR UR22, R32 ;  /* 0x00000000201672ca */ /* 0x000fc400000e0000 */
[----:B------:R-:W-:Y:S01]  /*23a0*/  R2UR UR23, R33 ;  /* 0x00000000211772ca */ /* 0x000fe200000e0000 */
[----:B------:R3:W-:Y:S01]  /*23b0*/  UTMALDG.2D [UR16], [UR28], desc[UR24] ;  /* 0x000018101c0075b4 */ /* 0x0007e20008009000 */
[----:B------:R-:W-:Y:S01]  /*23c0*/  R2UR UR8, R24 ;  /* 0x00000000180872ca */ /* 0x000fe200000e0000 */
[----:B------:R-:W-:Y:S01]  /*23d0*/  UMOV UR10, UR19 ;  /* 0x00000013000a7c82 */ /* 0x000fe20008000000 */
[----:B------:R-:W-:Y:S02]  /*23e0*/  R2UR UR20, R28 ;  /* 0x000000001c1472ca */ /* 0x000fe400000e0000 */
[----:B------:R-:W-:Y:S02]  /*23f0*/  R2UR UR21, R29 ;  /* 0x000000001d1572ca */ /* 0x000fe400000e0000 */
[----:B------:R-:W-:Y:S01]  /*2400*/  R2UR UR4, R22 ;  /* 0x00000000160472ca */ /* 0x000fe200000e0000 */
[----:B------:R3:W-:Y:S01]  /*2410*/  UTMALDG.2D [UR12], [UR26], desc[UR24] ;  /* 0x0000180c1a0075b4 */ /* 0x0007e20008009000 */
[----:B------:R-:W-:-:S05]  /*2420*/  UMOV UR6, UR15 ;  /* 0x0000000f00067c82 */ /* 0x000fca0008000000 */
[----:B------:R3:W-:Y:S06]  /*2430*/  UTMALDG.2D [UR8], [UR22], desc[UR24] ;  /* 0x00001808160075b4 */ /* 0x0007ec0008009000 */
[----:B------:R3:W-:Y:S01]  /*2440*/  UTMALDG.2D [UR4], [UR20], desc[UR24] ;  /* 0x00001804140075b4 */ /* 0x0007e20008009000 */
[----:B------:R3:W-:Y:S01]  /*2450*/  SYNCS.ARRIVE.TRANS64 RZ, [R0+URZ+0x31800], R23 ;  /* 0x0318001700ff79a7 */ /* 0x0007e200080000ff */
[----:B------:R-:W4:Y:S02]  /*2460*/  SYNCS.PHASECHK.TRANS64.TRYWAIT P0, [R0+URZ+0x31828], RZ ;  /* 0x031828ff000075a7 */ /* 0x000f2400080011ff */
[----:B---34-:R-:W-:Y:S05]  /*2470*/  @!P0 BRA `(.L_x_30) ;  /* 0x00000030002c8947 */ /* 0x018fea0003800000 */
.L_x_83:
        /* <DEDUP_REMOVED lines=17> */
[----:B------:R-:W5:Y:S02]  /*2590*/  SYNCS.PHASECHK.TRANS64.TRYWAIT P0, [R0+URZ+0x31830], RZ ;  /* 0x031830ff000075a7 */ /* 0x000f6400080011ff */
[----:B----45:R-:W-:Y:S05]  /*25a0*/  @!P0 BRA `(.L_x_31) ;  /* 0x0000002c00f48947 */ /* 0x030fea0003800000 */
.L_x_84:
        /* <DEDUP_REMOVED lines=17> */
[----:B------:R-:W1:Y:S02]  /*26c0*/  SYNCS.PHASECHK.TRANS64.TRYWAIT P0, [R0+URZ+0x31838], RZ ;  /* 0x031838ff000075a7 */ /* 0x000e6400080011ff */
[----:B-1---5:R-:W-:Y:S05]  /*26d0*/  @!P0 BRA `(.L_x_32) ;  /* 0x0000002c00bc8947 */ /* 0x022fea0003800000 */
.L_x_85:
        /* <DEDUP_REMOVED lines=17> */
[----:B------:R-:W1:Y:S02]  /*27f0*/  SYNCS.PHASECHK.TRANS64.TRYWAIT P0, [R0+URZ+0x31820], R3 ;  /* 0x03182003000075a7 */ /* 0x000e6400080011ff */
[----:B-1---5:R-:W-:Y:S05]  /*2800*/  @!P0 BRA `(.L_x_33) ;  /* 0x0000002c00848947 */ /* 0x022fea0003800000 */
.L_x_86:
        /* <DEDUP_REMOVED lines=31> */
[----:B------:R-:W1:Y:S02]  /*2a00*/  SYNCS.PHASECHK.TRANS64.TRYWAIT P0, [R0+URZ+0x31828], R3 ;  /* 0x03182803000075a7 */ /* 0x000e6400080011ff */
[----:B-1---5:R-:W-:Y:S05]  /*2a10*/  @!P0 BRA `(.L_x_34) ;  /* 0x0000002c001c8947 */ /* 0x022fea0003800000 */
.L_x_87:
        /* <DEDUP_REMOVED lines=19> */
.L_x_88:
        /* <DEDUP_REMOVED lines=19> */
.L_x_89:
        /* <DEDUP_REMOVED lines=19> */
.L_x_90:
        /* <DEDUP_REMOVED lines=31> */
[----:B------:R-:W1:Y:S02]  /*2fa0*/  SYNCS.PHASECHK.TRANS64.TRYWAIT P0, [R0+URZ+0x31828], RZ ;  /* 0x031828ff000075a7 */ /* 0x000e6400080011ff */
[----:B-1---5:R-:W-:Y:S05]  /*2fb0*/  @!P0 BRA `(.L_x_38) ;  /* 0x00000028001c8947 */ /* 0x022fea0003800000 */
.L_x_91:
        /* <DEDUP_REMOVED lines=19> */
.L_x_92:
        /* <DEDUP_REMOVED lines=19> */
.L_x_93:
[----:B------:R-:W-:Y:S01]  /*3220*/  VIADD R2, R2, 0x1 ;  /* 0x0000000102027836 */ /* 0x000fe20000000000 */
        /* <DEDUP_REMOVED lines=13> */
[----:B------:R-:W-:Y:S02]  /*3300*/  R2UR UR7, R10 ;  /* 0x000000000a0772ca */ /* 0x000fe400000e0000 */
[----:B------:R-:W-:-:S03]  /*3310*/  ISETP.NE.AND P0, PT, R2, 0x1, PT ;  /* 0x000000010200780c */ /* 0x000fc60003f05270 */
[----:B------:R5:W-:Y:S08]  /*3320*/  UTMALDG.2D [UR8], [UR16], desc[UR14] ;  /* 0x00000e08100075b4 */ /* 0x000bf00008009000 */
[----:B------:R5:W-:Y:S01]  /*3330*/  UTMALDG.2D [UR4], [UR12], desc[UR14] ;  /* 0x00000e040c0075b4 */ /* 0x000be20008009000 */
[----:B------:R5:W-:Y:S02]  /*3340*/  SYNCS.ARRIVE.TRANS64 RZ, [R0+URZ+0x31818], R19 ;  /* 0x0318181300ff79a7 */ /* 0x000be400080000ff */
[----:B-----5:R-:W-:Y:S05]  /*3350*/  @!P0 EXIT ;  /* 0x000000000000894d */ /* 0x020fea0003800000 */
[----:B------:R-:W-:Y:S02]  /*3360*/  IADD3 R4, PT, PT, R4, 0x95, RZ ;  /* 0x0000009504047810 */ /* 0x000fe40007ffe0ff */
[----:B------:R-:W-:Y:S01]  /*3370*/  IADD3 R5, PT, PT, R5, 0x95, RZ ;  /* 0x0000009505057810 */ /* 0x000fe20007ffe0ff */
[----:B------:R-:W-:Y:S06]  /*3380*/  BRA `(.L_x_41) ;  /* 0xffffffe4009c7947 */ /* 0x000fec000383ffff */
.L_x_13:
[----:B------:R-:W-:-:S04]  /*3390*/  LOP3.LUT R0, R3, 0xfffffffc, RZ, 0xc0, !PT ;  /* 0xfffffffc03007812 */ /* 0x000fc800078ec0ff */
[----:B------:R-:W-:-:S13]  /*33a0*/  ISETP.NE.AND P0, PT, R0, 0x4, PT ;  /* 0x000000040000780c */ /* 0x000fda0003f05270 */
[----:B-1----:R-:W-:Y:S05]  /*33b0*/  @P0 EXIT ;  /* 0x000000000000094d */ /* 0x002fea0003800000 */
[----:B------:R-:W1:Y:S01]  /*33c0*/  S2R R0, SR_CgaCtaId ;  /* 0x0000000000007919 */ /* 0x000e620000008800 */
[----:B------:R-:W-:-:S04]  /*33d0*/  MOV R5, 0x400 ;  /* 0x0000040000057802 */ /* 0x000fc80000000f00 */
[----:B-1----:R-:W-:-:S05]  /*33e0*/  LEA R0, R0, R5, 0x18 ;  /* 0x0000000500007211 */ /* 0x002fca00078ec0ff */
[----:B------:R-:W1:Y:S02]  /*33f0*/  LDS R2, [R0+0x31880] ;  /* 0x0318800000027984 */ /* 0x000e640000000800 */
[----:B-1----:R-:W-:-:S13]  /*3400*/  ISETP.NE.AND P0, PT, R2, RZ, PT ;  /* 0x000000ff0200720c */ /* 0x002fda0003f05270 */
[----:B------:R-:W-:Y:S05]  /*3410*/  @!P0 BRA `(.L_x_42) ;  /* 0x0000000000048947 */ /* 0x000fea0003800000 */
[----:B------:R-:W-:Y:S05]  /*3420*/  BPT.TRAP 0x1 ;  /* 0x000000040000795c */ /* 0x000fea0000300000 */
.L_x_42:
[----:B------:R-:W1:Y:S01]  /*3430*/  S2UR UR4, SR_CTAID.X ;  /* 0x00000000000479c3 */ /* 0x000e620000002500 */
[----:B------:R-:W-:Y:S02]  /*3440*/  IADD3 R3, PT, PT, R3, -0x4, RZ ;  /* 0xfffffffc03037810 */ /* 0x000fe40007ffe0ff */
[----:B-1----:R-:W-:-:S13]  /*3450*/  ISETP.LE.U32.AND P0, PT, R22, UR4, PT ;  /* 0x0000000416007c0c */ /* 0x002fda000bf03070 */
[----:B------:R-:W-:Y:S05]  /*3460*/  @P0 BRA `(.L_x_43) ;  /* 0x0000001800b80947 */ /* 0x000fea0003800000 */
[----:B------:R-:W-:Y:S01]  /*3470*/  IMAD.U32 R29, RZ, RZ, UR4 ;  /* 0x00000004ff1d7e24 */ /* 0x000fe2000f8e00ff */
[----:B------:R-:W-:Y:S01]  /*3480*/  MOV R20, 0xffffffff ;  /* 0xffffffff00147802 */ /* 0x000fe20000000f00 */
[----:B------:R-:W-:Y:S02]  /*3490*/  IMAD.SHL.U32 R2, R21, 0x4, RZ ;  /* 0x0000000415027824 */ /* 0x000fe400078e00ff */
[----:B------:R-:W-:Y:S01]  /*34a0*/  IMAD.SHL.U32 R30, R3, 0x800, RZ ;  /* 0x00000800031e7824 */ /* 0x000fe200078e00ff */
[----:B------:R-:W-:Y:S01]  /*34b0*/  LOP3.LUT R5, RZ, R29, RZ, 0x33, !PT ;  /* 0x0000001dff057212 */ /* 0x000fe200078e33ff */
[C---:B------:R-:W-:Y:S01]  /*34c0*/  VIADD R26, R2.reuse, 0x1 ;  /* 0x00000001021a7836 */ /* 0x040fe20000000000 */
[----:B------:R-:W-:Y:S01]  /*34d0*/  SHF.R.U32.HI R28, RZ, 0x3, R2 ;  /* 0x00000003ff1c7819 */ /* 0x000fe20000011602 */
[C---:B------:R-:W-:Y:S01]  /*34e0*/  VIADD R4, R2.reuse, 0x2 ;  /* 0x0000000202047836 */ /* 0x040fe20000000000 */
[----:B------:R-:W-:Y:S01]  /*34f0*/  IADD3 R24, PT, PT, R2, 0x3, RZ ;  /* 0x0000000302187810 */ /* 0x000fe20007ffe0ff */
[----:B------:R-:W-:Y:S01]  /*3500*/  IMAD.IADD R22, R22, 0x1, R5 ;  /* 0x0000000116167824 */ /* 0x000fe200078e0205 */
[----:B------:R-:W-:Y:S01]  /*3510*/  LOP3.LUT R5, R28, 0x3, RZ, 0xc0, !PT ;  /* 0x000000031c057812 */ /* 0x000fe200078ec0ff */
[----:B------:R-:W-:Y:S01]  /*3520*/  IMAD.MOV.U32 R21, RZ, RZ, RZ ;  /* 0x000000ffff157224 */ /* 0x000fe200078e00ff */
[----:B------:R-:W-:Y:S01]  /*3530*/  PRMT R23, R29, 0x7610, R23 ;  /* 0x000076101d177816 */ /* 0x000fe20000000017 */
[----:B------:R-:W-:Y:S01]  /*3540*/  IMAD.HI.U32 R22, R22, -0x24149e11, RZ ;  /* 0xdbeb61ef16167827 */ /* 0x000fe200078e00ff */
[----:B------:R-:W-:-:S02]  /*3550*/  LOP3.LUT R26, R5, 0x5, R26, 0x78, !PT ;  /* 0x00000005051a7812 */ /* 0x000fc400078e781a */
[C---:B------:R-:W-:Y:S02]  /*3560*/  LOP3.LUT R25, R5.reuse, 0x6, R4, 0x78, !PT ;  /* 0x0000000605197812 */ /* 0x040fe400078e7804 */
[----:B------:R-:W-:Y:S02]  /*3570*/  SHF.R.U32.HI R22, RZ, 0x7, R22 ;  /* 0x00000007ff167819 */ /* 0x000fe40000011616 */
[C---:B------:R-:W-:Y:S02]  /*3580*/  LOP3.LUT R27, R5.reuse, 0x4, R2, 0xf8, !PT ;  /* 0x00000004051b7812 */ /* 0x040fe400078ef802 */
[----:B------:R-:W-:Y:S01]  /*3590*/  LOP3.LUT R24, R5, 0x7, R24, 0x78, !PT ;  /* 0x0000000705187812 */ /* 0x000fe200078e7818 */
[----:B------:R-:W-:-:S07]  /*35a0*/  IMAD.MOV R22, RZ, RZ, -R22 ;  /* 0x000000ffff167224 */ /* 0x000fce00078e0a16 */
.L_x_66:
[----:B------:R-:W-:Y:S01]  /*35b0*/  VIADD R20, R20, 0x1 ;  /* 0x0000000114147836 */ /* 0x000fe20000000000 */
[----:B------:R-:W-:Y:S05]  /*35c0*/  YIELD ;  /* 0x0000000000007946 */ /* 0x000fea0003800000 */
[----:B--2---:R-:W-:Y:S01]  /*35d0*/  IMAD.SHL.U32 R7, R20, 0x8, RZ ;  /* 0x0000000814077824 */ /* 0x004fe200078e00ff */
[----:B------:R-:W-:Y:S01]  /*35e0*/  SHF.R.U32.HI R5, RZ, 0x1, R20 ;  /* 0x00000001ff057819 */ /* 0x000fe20000011614 */
[----:B------:R-:W-:Y:S01]  /*35f0*/  VIADD R22, R22, 0x1 ;  /* 0x0000000116167836 */ /* 0x000fe20000000000 */
[----:B------:R-:W-:Y:S02]  /*3600*/  SHF.R.U32.HI R40, RZ, 0x5, R29 ;  /* 0x00000005ff287819 */ /* 0x000fe4000001161d */
[----:B------:R-:W-:-:S02]  /*3610*/  LOP3.LUT R7, R7, 0x8, RZ, 0xc0, !PT ;  /* 0x0000000807077812 */ /* 0x000fc400078ec0ff */
[----:B------:R-:W-:Y:S02]  /*3620*/  LOP3.LUT R5, R5, 0x1, RZ, 0xc0, !PT ;  /* 0x0000000105057812 */ /* 0x000fe400078ec0ff */
[----:B------:R-:W-:Y:S01]  /*3630*/  ISETP.NE.AND P1, PT, R3, RZ, PT ;  /* 0x000000ff0300720c */ /* 0x000fe20003f25270 */
[----:B------:R-:W-:Y:S01]  /*3640*/  IMAD.IADD R2, R0, 0x1, R7 ;  /* 0x0000000100027824 */ /* 0x000fe200078e0207 */
[----:B------:R-:W-:Y:S01]  /*3650*/  ISETP.NE.AND P0, PT, R22, 0x1, PT ;  /* 0x000000011600780c */ /* 0x000fe20003f05270 */
[----:B------:R-:W-:Y:S01]  /*3660*/  IMAD.U32 R5, R5, -0x80000000, RZ ;  /* 0x8000000005057824 */ /* 0x000fe200078e00ff */
[----:B------:R-:W-:-:S03]  /*3670*/  LOP3.LUT R40, R40, 0x7fffff0, RZ, 0xc0, !PT ;  /* 0x07fffff028287812 */ /* 0x000fc600078ec0ff */
[----:B------:R-:W1:Y:S02]  /*3680*/  SYNCS.PHASECHK.TRANS64.TRYWAIT P2, [R2+URZ+0x31860], R5 ;  /* 0x03186005020075a7 */ /* 0x000e6400080411ff */
[----:B-1----:R-:W-:Y:S06]  /*3690*/  @!P2 BRA `(.L_x_44) ;  /* 0x0000002000a0a947 */ /* 0x002fec0003800000 */
.L_x_95:
[----:B------:R-:W-:Y:S01]  /*36a0*/  NOP ;  /* 0x0000000000007918 */ /* 0x000fe20000000000 */
[----:B------:R-:W-:Y:S02]  /*36b0*/  LOP3.LUT R38, R23, 0x1ff, RZ, 0xc0, !PT ;  /* 0x000001ff17267812 */ /* 0x000fe400078ec0ff */
[----:B------:R-:W-:Y:S02]  /*36c0*/  LOP3.LUT R4, R20, 0x1, RZ, 0xc0, !PT ;  /* 0x0000000114047812 */ /* 0x000fe400078ec0ff */
[----:B------:R-:W-:Y:S01]  /*36d0*/  VIADDMNMX.U32 R35, R31, -R40, 0x10, PT ;  /* 0x000000101f237446 */ /* 0x000fe20003800828 */
[----:B------:R-:W-:Y:S05]  /*36e0*/  @P1 BRA `(.L_x_45) ;  /* 0x0000000000041947 */ /* 0x000fea0003800000 */
[----:B------:R-:W-:-:S04]  /*36f0*/  DEPBAR.LE SB0, 0x1 ;  /* 0x000080400000791a */ /* 0x000fc80000000000 */
.L_x_45:
[----:B------:R-:W-:Y:S02]  /*3700*/  MOV R6, 0x3720 ;  /* 0x0000372000067802 */ /* 0x000fe40000000f00 */
[----:B-1----:R-:W-:Y:S05]  /*3710*/  CALL.REL.NOINC `($__internal_3_$__cuda_sm20_div_u16) ;  /* 0x0000002000bc7944 */ /* 0x002fea0003c00000 */
[----:B------:R-:W-:Y:S05]  /*3720*/  WARPSYNC.ALL ;  /* 0x0000000000007948 */ /* 0x000fea0003800000 */
[----:B------:R-:W-:Y:S01]  /*3730*/  NOP ;  /* 0x0000000000007918 */ /* 0x000fe20000000000 */
[----:B------:R-:W-:Y:S02]  /*3740*/  ISETP.NE.AND P1, PT, R3, RZ, PT ;  /* 0x000000ff0300720c */ /* 0x000fe40003f25270 */
[----:B------:R-:W-:Y:S01]  /*3750*/  R2UR UR7, R4 ;  /* 0x00000000040772ca */ /* 0x000fe200000e0000 */
[----:B------:R-:W-:Y:S01]  /*3760*/  BAR.SYNC.DEFER_BLOCKING 0x8, 0x80 ;  /* 0x0202000000007b1d */ /* 0x000fe20000010000 */
[----:B------:R-:W-:Y:S01]  /*3770*/  IMAD R37, R21, 0x2000, R30 ;  /* 0x0000200015257824 */ /* 0x000fe200078e021e */
[----:B------:R-:W-:-:S03]  /*3780*/  PRMT R39, R36, 0x9910, RZ ;  /* 0x0000991024277816 */ /* 0x000fc600000000ff */
[----:B------:R-:W-:-:S04]  /*3790*/  IMAD R37, R28, 0x80, R37 ;  /* 0x000000801c257824 */ /* 0x000fc800078e0225 */
[--C-:B------:R-:W-:Y:S02]  /*37a0*/  IMAD R33, R27, 0x10, R37.reuse ;  /* 0x000000101b217824 */ /* 0x100fe400078e0225 */
[----:B------:R-:W-:Y:S01]  /*37b0*/  IMAD R41, R26, 0x10, R37 ;  /* 0x000000101a297824 */ /* 0x000fe200078e0225 */
[----:B------:R-:W-:-:S03]  /*37c0*/  UIMAD UR7, UR7, 0xe0, URZ ;  /* 0x000000e0070778a4 */ /* 0x000fc6000f8e02ff */
[----:B------:R-:W-:-:S06]  /*37d0*/  IMAD.IADD R41, R0, 0x1, R41 ;  /* 0x0000000100297824 */ /* 0x000fcc00078e0229 */
[----:B------:R-:W1:Y:S01]  /*37e0*/  LDTM.x8 R12, tmem[UR7] ;  /* 0x00000007000c79ee */ /* 0x000e6200081c0000 */
[----:B------:R-:W-:Y:S01]  /*37f0*/  NOP ;  /* 0x0000000000007918 */ /* 0x000fe20000000000 */
[----:B-1----:R-:W1:Y:S01]  /*3800*/  LDTM.x8 R4, tmem[UR7+0x8] ;  /* 0x00000807000479ee */ /* 0x002e6200081c0000 */
[----:B------:R-:W-:Y:S02]  /*3810*/  F2FP.BF16.F32.PACK_AB R12, R13, R12 ;  /* 0x0000000c0d0c723e */ /* 0x000fe400000010ff */
[----:B------:R-:W-:Y:S02]  /*3820*/  F2FP.BF16.F32.PACK_AB R13, R15, R14 ;  /* 0x0000000e0f0d723e */ /* 0x000fe400000010ff */
[----:B------:R-:W-:Y:S01]  /*3830*/  F2FP.BF16.F32.PACK_AB R14, R17, R16 ;  /* 0x00000010110e723e */ /* 0x000fe200000010ff */
[----:B------:R-:W-:Y:S01]  /*3840*/  IMAD.IADD R16, R0, 0x1, R33 ;  /* 0x0000000100107824 */ /* 0x000fe200078e0221 */
[----:B------:R-:W-:Y:S02]  /*3850*/  F2FP.BF16.F32.PACK_AB R15, R19, R18 ;  /* 0x00000012130f723e */ /* 0x000fe400000010ff */
[----:B-1----:R-:W-:-:S02]  /*3860*/  F2FP.BF16.F32.PACK_AB R32, R5, R4 ;  /* 0x000000040520723e */ /* 0x002fc400000010ff */
[----:B------:R-:W-:Y:S01]  /*3870*/  PRMT R4, R35, 0x9910, RZ ;  /* 0x0000991023047816 */ /* 0x000fe200000000ff */
[----:B------:R1:W-:Y:S01]  /*3880*/  STS.128 [R16], R12 ;  /* 0x0000000c10007388 */ /* 0x0003e20000000c00 */
[----:B------:R-:W-:Y:S01]  /*3890*/  NOP ;  /* 0x0000000000007918 */ /* 0x000fe20000000000 */
[----:B------:R-:W-:Y:S02]  /*38a0*/  F2FP.BF16.F32.PACK_AB R33, R7, R6 ;  /* 0x000000060721723e */ /* 0x000fe400000010ff */
[----:B------:R-:W-:Y:S01]  /*38b0*/  F2FP.BF16.F32.PACK_AB R34, R9, R8 ;  /* 0x000000080922723e */ /* 0x000fe200000010ff */
[----:B------:R-:W-:Y:S01]  /*38c0*/  IMAD R39, R39, R4, RZ ;  /* 0x0000000427277224 */ /* 0x000fe200078e02ff */
[----:B------:R-:W-:-:S03]  /*38d0*/  F2FP.BF16.F32.PACK_AB R35, R11, R10 ;  /* 0x0000000a0b23723e */ /* 0x000fc600000010ff */
[----:B------:R-:W-:Y:S02]  /*38e0*/  IMAD.MOV R39, RZ, RZ, -R39 ;  /* 0x000000ffff277224 */ /* 0x000fe400078e0a27 */
[----:B------:R2:W-:Y:S03]  /*38f0*/  STS.128 [R41], R32 ;  /* 0x0000002029007388 */ /* 0x0005e60000000c00 */
[----:B------:R-:W-:-:S05]  /*3900*/  PRMT R39, R39, 0x7710, RZ ;  /* 0x0000771027277816 */ /* 0x000fca00000000ff */
[----:B------:R-:W-:-:S05]  /*3910*/  IMAD.IADD R39, R38, 0x1, R39 ;  /* 0x0000000126277824 */ /* 0x000fca00078e0227 */
[----:B------:R-:W-:-:S05]  /*3920*/  LOP3.LUT R39, R39, 0xffff, RZ, 0xc0, !PT ;  /* 0x0000ffff27277812 */ /* 0x000fca00078ec0ff */
[----:B------:R-:W-:Y:S01]  /*3930*/  IMAD.IADD R40, R40, 0x1, R39 ;  /* 0x0000000128287824 */ /* 0x000fe200078e0227 */
[----:B-1----:R-:W1:Y:S01]  /*3940*/  LDTM.x8 R12, tmem[UR7+0x10] ;  /* 0x00001007000c79ee */ /* 0x002e6200081c0000 */
[----:B------:R-:W-:Y:S01]  /*3950*/  NOP ;  /* 0x0000000000007918 */ /* 0x000fe20000000000 */
[----:B-1----:R-:W1:Y:S01]  /*3960*/  LDTM.x8 R4, tmem[UR7+0x18] ;  /* 0x00001807000479ee */ /* 0x002e6200081c0000 */
[----:B--2---:R-:W-:Y:S01]  /*3970*/  LOP3.LUT R32, R36, 0xffff, RZ, 0xc0, !PT ;  /* 0x0000ffff24207812 */ /* 0x004fe200078ec0ff */
[----:B------:R-:W-:-:S04]  /*3980*/  IMAD.SHL.U32 R33, R40, 0x80, RZ ;  /* 0x0000008028217824 */ /* 0x000fc800078e00ff */
[----:B------:R-:W-:Y:S01]  /*3990*/  IMAD R32, R32, 0xe0, RZ ;  /* 0x000000e020207824 */ /* 0x000fe200078e02ff */
[----:B------:R-:W-:Y:S02]  /*39a0*/  F2FP.BF16.F32.PACK_AB R12, R13, R12 ;  /* 0x0000000c0d0c723e */ /* 0x000fe400000010ff */
[----:B------:R-:W-:Y:S02]  /*39b0*/  F2FP.BF16.F32.PACK_AB R13, R15, R14 ;  /* 0x0000000e0f0d723e */ /* 0x000fe400000010ff */
[----:B------:R-:W-:Y:S01]  /*39c0*/  F2FP.BF16.F32.PACK_AB R14, R17, R16 ;  /* 0x00000010110e723e */ /* 0x000fe200000010ff */
[--C-:B------:R-:W-:Y:S01]  /*39d0*/  IMAD R17, R25, 0x10, R37.reuse ;  /* 0x0000001019117824 */ /* 0x100fe200078e0225 */
[----:B------:R-:W-:Y:S01]  /*39e0*/  F2FP.BF16.F32.PACK_AB R15, R19, R18 ;  /* 0x00000012130f723e */ /* 0x000fe200000010ff */
[----:B------:R-:W-:Y:S01]  /*39f0*/  IMAD R37, R24, 0x10, R37 ;  /* 0x0000001018257824 */ /* 0x000fe200078e0225 */
[----:B-1----:R-:W-:Y:S01]  /*3a00*/  F2FP.BF16.F32.PACK_AB R4, R5, R4 ;  /* 0x000000040504723e */ /* 0x002fe200000010ff */
[C---:B------:R-:W-:Y:S01]  /*3a10*/  IMAD.IADD R17, R0.reuse, 0x1, R17 ;  /* 0x0000000100117824 */ /* 0x040fe200078e0211 */
[----:B------:R-:W-:Y:S01]  /*3a20*/  F2FP.BF16.F32.PACK_AB R5, R7, R6 ;  /* 0x000000060705723e */ /* 0x000fe200000010ff */
[----:B------:R-:W-:Y:S01]  /*3a30*/  IMAD.IADD R37, R0, 0x1, R37 ;  /* 0x0000000100257824 */ /* 0x000fe200078e0225 */
[----:B------:R-:W-:-:S02]  /*3a40*/  F2FP.BF16.F32.PACK_AB R6, R9, R8 ;  /* 0x000000080906723e */ /* 0x000fc400000010ff */
[----:B------:R-:W-:Y:S01]  /*3a50*/  F2FP.BF16.F32.PACK_AB R7, R11, R10 ;  /* 0x0000000a0b07723e */ /* 0x000fe200000010ff */
[----:B------:R1:W-:Y:S01]  /*3a60*/  STS.128 [R17], R12 ;  /* 0x0000000c11007388 */ /* 0x0003e20000000c00 */
[----:B------:R-:W-:-:S03]  /*3a70*/  NOP ;  /* 0x0000000000007918 */ /* 0x000fc60000000000 */
[----:B------:R1:W-:Y:S01]  /*3a80*/  STS.128 [R37], R4 ;  /* 0x0000000425007388 */ /* 0x0003e20000000c00 */
[----:B------:R2:W-:Y:S06]  /*3a90*/  MEMBAR.ALL.CTA ;  /* 0x0000000000007992 */ /* 0x0005ec0000008000 */
[----:B--2---:R-:W2:Y:S02]  /*3aa0*/  FENCE.VIEW.ASYNC.S ;  /* 0x00000000000073c6 */ /* 0x004ea40000000000 */
[----:B--2---:R-:W-:Y:S06]  /*3ab0*/  BAR.SYNC.DEFER_BLOCKING 0x8, 0x80 ;  /* 0x0202000000007b1d */ /* 0x004fec0000010000 */
[----:B------:R-:W-:Y:S05]  /*3ac0*/  @P1 BRA `(.L_x_46) ;  /* 0x0000000000381947 */ /* 0x000fea0003800000 */
[----:B------:R-:W-:Y:S01]  /*3ad0*/  ELECT P2, URZ, PT ;  /* 0x0000000000ff782f */ /* 0x000fe20003840000 */
[----:B------:R-:W-:-:S12]  /*3ae0*/  BSSY.RECONVERGENT B0, `(.L_x_46) ;  /* 0x000000c000007945 */ /* 0x000fd80003800200 */
[----:B------:R-:W-:Y:S05]  /*3af0*/  @!P2 BRA `(.L_x_47) ;  /* 0x000000000028a947 */ /* 0x000fea0003800000 */
[----:B------:R-:W2:Y:S01]  /*3b00*/  LDCU.64 UR8, c[0x0][0x348] ;  /* 0x00006900ff0877ac */ /* 0x000ea20008000a00 */
[----:B------:R-:W-:Y:S02]  /*3b10*/  R2UR UR10, R21 ;  /* 0x00000000150a72ca */ /* 0x000fe400000e0000 */
[----:B------:R-:W-:Y:S02]  /*3b20*/  R2UR UR4, R0 ;  /* 0x00000000000472ca */ /* 0x000fe400000e0000 */
[----:B------:R-:W-:Y:S02]  /*3b30*/  R2UR UR5, R32 ;  /* 0x00000000200572ca */ /* 0x000fe400000e0000 */
[----:B------:R-:W-:-:S09]  /*3b40*/  R2UR UR6, R33 ;  /* 0x00000000210672ca */ /* 0x000fd200000e0000 */
[----:B------:R-:W-:Y:S02]  /*3b50*/  ULEA UR4, UR10, UR4, 0xd ;  /* 0x000000040a047291 */ /* 0x000fe4000f8e68ff */
[----:B--2---:R-:W-:-:S04]  /*3b60*/  UIADD3 UR8, UP0, UPT, UR8, 0x240, URZ ;  /* 0x0000024008087890 */ /* 0x004fc8000ff1e0ff */
[----:B------:R-:W-:-:S09]  /*3b70*/  UIADD3.X UR9, UPT, UPT, URZ, UR9, URZ, UP0, !UPT ;  /* 0x00000009ff097290 */ /* 0x000fd200087fe4ff */
[----:B------:R2:W-:Y:S02]  /*3b80*/  UTMASTG.2D [UR4], [UR8] ;  /* 0x00000004080073b5 */ /* 0x0005e40008008000 */
[----:B--2---:R0:W-:Y:S02]  /*3b90*/  UTMACMDFLUSH ;  /* 0x00000000000079b7 */ /* 0x0041e40000000000 */
.L_x_47:
[----:B------:R-:W-:Y:S05]  /*3ba0*/  BSYNC.RECONVERGENT B0 ;  /* 0x0000000000007941 */ /* 0x000fea0003800200 */
.L_x_46:
[----:B------:R-:W-:Y:S05]  /*3bb0*/  @P1 BRA `(.L_x_48) ;  /* 0x0000000000041947 */ /* 0x000fea0003800000 */
[----:B------:R-:W-:-:S04]  /*3bc0*/  DEPBAR.LE SB0, 0x1 ;  /* 0x000080400000791a */ /* 0x000fc80000000000 */
.L_x_48:
[----:B------:R-:W-:Y:S01]  /*3bd0*/  BAR.SYNC.DEFER_BLOCKING 0x8, 0x80 ;  /* 0x0202000000007b1d */ /* 0x000fe20000010000 */
[----:B------:R-:W-:-:S04]  /*3be0*/  LOP3.LUT R53, R21, 0x1, RZ, 0xc0, !PT ;  /* 0x0000000115357812 */ /* 0x000fc800078ec0ff */
[----:B------:R-:W-:Y:S01]  /*3bf0*/  LOP3.LUT R21, R53, 0x1, RZ, 0x3c, !PT ;  /* 0x0000000135157812 */ /* 0x000fe200078e3cff */
[----:B-1----:R-:W1:Y:S04]  /*3c00*/  LDTM.x8 R12, tmem[UR7+0x20] ;  /* 0x00002007000c79ee */ /* 0x002e6800081c0000 */
[C---:B------:R-:W-:Y:S02]  /*3c10*/  IMAD R35, R21.reuse, 0x2000, R30 ;  /* 0x0000200015237824 */ /* 0x040fe400078e021e */
[----:B------:R-:W-:Y:S02]  /*3c20*/  IMAD R50, R21, 0x2000, R0 ;  /* 0x0000200015327824 */ /* 0x000fe400078e0200 */
[----:B------:R-:W-:-:S04]  /*3c30*/  IMAD R34, R28, 0x80, R35 ;  /* 0x000000801c227824 */ /* 0x000fc800078e0223 */
[--C-:B------:R-:W-:Y:S02]  /*3c40*/  IMAD R37, R27, 0x10, R34.reuse ;  /* 0x000000101b257824 */ /* 0x100fe400078e0222 */
[--C-:B------:R-:W-:Y:S02]  /*3c50*/  IMAD R35, R26, 0x10, R34.reuse ;  /* 0x000000101a237824 */ /* 0x100fe400078e0222 */
[C---:B------:R-:W-:Y:S01]  /*3c60*/  IMAD.IADD R37, R0.reuse, 0x1, R37 ;  /* 0x0000000100257824 */ /* 0x040fe200078e0225 */
[----:B------:R-:W-:Y:S01]  /*3c70*/  NOP ;  /* 0x0000000000007918 */ /* 0x000fe20000000000 */
[----:B-1----:R-:W1:Y:S01]  /*3c80*/  LDTM.x8 R4, tmem[UR7+0x28] ;  /* 0x00002807000479ee */ /* 0x002e6200081c0000 */
[----:B------:R-:W-:Y:S02]  /*3c90*/  IMAD.IADD R35, R0, 0x1, R35 ;  /* 0x0000000100237824 */ /* 0x000fe400078e0223 */
[--C-:B------:R-:W-:Y:S02]  /*3ca0*/  IMAD R39, R25, 0x10, R34.reuse ;  /* 0x0000001019277824 */ /* 0x100fe400078e0222 */
[----:B------:R-:W-:Y:S01]  /*3cb0*/  IMAD R51, R24, 0x10, R34 ;  /* 0x0000001018337824 */ /* 0x000fe200078e0222 */
[----:B------:R-:W-:Y:S01]  /*3cc0*/  F2FP.BF16.F32.PACK_AB R44, R13, R12 ;  /* 0x0000000c0d2c723e */ /* 0x000fe200000010ff */
[C---:B------:R-:W-:Y:S01]  /*3cd0*/  IMAD.IADD R39, R0.reuse, 0x1, R39 ;  /* 0x0000000100277824 */ /* 0x040fe200078e0227 */
[----:B------:R-:W-:Y:S01]  /*3ce0*/  F2FP.BF16.F32.PACK_AB R45, R15, R14 ;  /* 0x0000000e0f2d723e */ /* 0x000fe200000010ff */
[----:B------:R-:W-:Y:S01]  /*3cf0*/  IMAD.IADD R51, R0, 0x1, R51 ;  /* 0x0000000100337824 */ /* 0x000fe200078e0233 */
[----:B------:R-:W-:-:S02]  /*3d00*/  F2FP.BF16.F32.PACK_AB R46, R17, R16 ;  /* 0x00000010112e723e */ /* 0x000fc400000010ff */
[----:B------:R-:W-:-:S05]  /*3d10*/  F2FP.BF16.F32.PACK_AB R47, R19, R18 ;  /* 0x00000012132f723e */ /* 0x000fca00000010ff */
[----:B------:R2:W-:Y:S01]  /*3d20*/  STS.128 [R37], R44 ;  /* 0x0000002c25007388 */ /* 0x0005e20000000c00 */
[----:B------:R-:W-:Y:S01]  /*3d30*/  NOP ;  /* 0x0000000000007918 */ /* 0x000fe20000000000 */
[----:B-1----:R-:W1:Y:S01]  /*3d40*/  LDTM.x8 R12, tmem[UR7+0x30] ;  /* 0x00003007000c79ee */ /* 0x002e6200081c0000 */
[----:B------:R-:W-:Y:S02]  /*3d50*/  F2FP.BF16.F32.PACK_AB R40, R5, R4 ;  /* 0x000000040528723e */ /* 0x000fe400000010ff */
[----:B------:R-:W-:Y:S02]  /*3d60*/  F2FP.BF16.F32.PACK_AB R41, R7, R6 ;  /* 0x000000060729723e */ /* 0x000fe400000010ff */
[----:B------:R-:W-:Y:S02]  /*3d70*/  F2FP.BF16.F32.PACK_AB R42, R9, R8 ;  /* 0x00000008092a723e */ /* 0x000fe400000010ff */
        /* <DEDUP_REMOVED lines=10> */
[----:B-1----:R-:W-:Y:S02]  /*3e20*/  F2FP.BF16.F32.PACK_AB R4, R5, R4 ;  /* 0x000000040504723e */ /* 0x002fe400000010ff */
[----:B------:R-:W-:Y:S02]  /*3e30*/  F2FP.BF16.F32.PACK_AB R5, R7, R6 ;  /* 0x000000060705723e */ /* 0x000fe400000010ff */
[----:B------:R-:W-:Y:S02]  /*3e40*/  F2FP.BF16.F32.PACK_AB R6, R9, R8 ;  /* 0x000000080906723e */ /* 0x000fe400000010ff */
[----:B------:R-:W-:-:S05]  /*3e50*/  F2FP.BF16.F32.PACK_AB R7, R11, R10 ;  /* 0x0000000a0b07723e */ /* 0x000fca00000010ff */
[----:B------:R2:W-:Y:S01]  /*3e60*/  STS.128 [R51], R4 ;  /* 0x0000000433007388 */ /* 0x0005e20000000c00 */
[----:B------:R1:W-:Y:S06]  /*3e70*/  MEMBAR.ALL.CTA ;  /* 0x0000000000007992 */ /* 0x0003ec0000008000 */
[----:B-1----:R-:W1:Y:S02]  /*3e80*/  FENCE.VIEW.ASYNC.S ;  /* 0x00000000000073c6 */ /* 0x002e640000000000 */
[----:B-1----:R-:W-:Y:S06]  /*3e90*/  BAR.SYNC.DEFER_BLOCKING 0x8, 0x80 ;  /* 0x0202000000007b1d */ /* 0x002fec0000010000 */
[----:B------:R-:W-:Y:S05]  /*3ea0*/  @P1 BRA `(.L_x_49) ;  /* 0x0000000000381947 */ /* 0x000fea0003800000 */
[----:B------:R-:W-:Y:S01]  /*3eb0*/  ELECT P2, URZ, PT ;  /* 0x0000000000ff782f */ /* 0x000fe20003840000 */
[----:B------:R-:W-:-:S12]  /*3ec0*/  BSSY.RECONVERGENT B0, `(.L_x_50) ;  /* 0x000000b000007945 */ /* 0x000fd80003800200 */
[----:B------:R-:W-:Y:S05]  /*3ed0*/  @!P2 BRA `(.L_x_51) ;  /* 0x000000000024a947 */ /* 0x000fea0003800000 */
[----:B------:R-:W1:Y:S01]  /*3ee0*/  LDCU.64 UR8, c[0x0][0x348] ;  /* 0x00006900ff0877ac */ /* 0x000e620008000a00 */
[----:B------:R-:W-:Y:S02]  /*3ef0*/  R2UR UR5, R32 ;  /* 0x00000000200572ca */ /* 0x000fe400000e0000 */
[----:B------:R-:W-:Y:S02]  /*3f00*/  R2UR UR4, R50 ;  /* 0x00000000320472ca */ /* 0x000fe400000e0000 */
[----:B------:R-:W-:-:S09]  /*3f10*/  R2UR UR6, R33 ;  /* 0x00000000210672ca */ /* 0x000fd200000e0000 */
[----:B------:R-:W-:Y:S02]  /*3f20*/  UIADD3 UR5, UPT, UPT, UR5, 0x20, URZ ;  /* 0x0000002005057890 */ /* 0x000fe4000fffe0ff */
[----:B-1----:R-:W-:-:S04]  /*3f30*/  UIADD3 UR8, UP0, UPT, UR8, 0x240, URZ ;  /* 0x0000024008087890 */ /* 0x002fc8000ff1e0ff */
[----:B------:R-:W-:-:S09]  /*3f40*/  UIADD3.X UR9, UPT, UPT, URZ, UR9, URZ, UP0, !UPT ;  /* 0x00000009ff097290 */ /* 0x000fd200087fe4ff */
[----:B------:R1:W-:Y:S02]  /*3f50*/  UTMASTG.2D [UR4], [UR8] ;  /* 0x00000004080073b5 */ /* 0x0003e40008008000 */
[----:B-1----:R0:W-:Y:S02]  /*3f60*/  UTMACMDFLUSH ;  /* 0x00000000000079b7 */ /* 0x0021e40000000000 */
.L_x_51:
[----:B------:R-:W-:Y:S05]  /*3f70*/  BSYNC.RECONVERGENT B0 ;  /* 0x0000000000007941 */ /* 0x000fea0003800200 */
.L_x_50:
[----:B------:R-:W-:-:S04]  /*3f80*/  DEPBAR.LE SB0, 0x1 ;  /* 0x000080400000791a */ /* 0x000fc80000000000 */
.L_x_49:
[----:B------:R-:W-:Y:S01]  /*3f90*/  BAR.SYNC.DEFER_BLOCKING 0x8, 0x80 ;  /* 0x0202000000007b1d */ /* 0x000fe20000010000 */
[C---:B--2---:R-:W-:Y:S02]  /*3fa0*/  IMAD R41, R53.reuse, 0x2000, R30 ;  /* 0x0000200035297824 */ /* 0x044fe400078e021e */
[----:B------:R-:W-:Y:S02]  /*3fb0*/  IMAD R48, R53, 0x2000, R0 ;  /* 0x0000200035307824 */ /* 0x000fe400078e0200 */
[----:B------:R-:W-:Y:S01]  /*3fc0*/  IMAD R38, R28, 0x80, R41 ;  /* 0x000000801c267824 */ /* 0x000fe200078e0229 */
[----:B------:R-:W1:Y:S03]  /*3fd0*/  LDTM.x8 R12, tmem[UR7+0x40] ;  /* 0x00004007000c79ee */ /* 0x000e6600081c0000 */
[----:B------:R-:W-:-:S04]  /*3fe0*/  IMAD R49, R24, 0x10, R38 ;  /* 0x0000001018317824 */ /* 0x000fc800078e0226 */
[C---:B------:R-:W-:Y:S01]  /*3ff0*/  IMAD.IADD R49, R0.reuse, 0x1, R49 ;  /* 0x0000000100317824 */ /* 0x040fe200078e0231 */
[----:B------:R-:W-:Y:S01]  /*4000*/  NOP ;  /* 0x0000000000007918 */ /* 0x000fe20000000000 */
[----:B-1----:R-:W1:Y:S01]  /*4010*/  LDTM.x8 R4, tmem[UR7+0x48] ;  /* 0x00004807000479ee */ /* 0x002e6200081c0000 */
[----:B------:R-:W-:Y:S01]  /*4020*/  F2FP.BF16.F32.PACK_AB R44, R13, R12 ;  /* 0x0000000c0d2c723e */ /* 0x000fe200000010ff */
[----:B------:R-:W-:Y:S01]  /*4030*/  IMAD R13, R27, 0x10, R38 ;  /* 0x000000101b0d7824 */ /* 0x000fe200078e0226 */
[----:B------:R-:W-:Y:S02]  /*4040*/  F2FP.BF16.F32.PACK_AB R45, R15, R14 ;  /* 0x0000000e0f2d723e */ /* 0x000fe400000010ff */
[----:B------:R-:W-:Y:S01]  /*4050*/  F2FP.BF16.F32.PACK_AB R46, R17, R16 ;  /* 0x00000010112e723e */ /* 0x000fe200000010ff */
[----:B------:R-:W-:Y:S01]  /*4060*/  IMAD.IADD R36, R0, 0x1, R13 ;  /* 0x0000000100247824 */ /* 0x000fe200078e020d */
[----:B------:R-:W-:-:S05]  /*4070*/  F2FP.BF16.F32.PACK_AB R47, R19, R18 ;  /* 0x00000012132f723e */ /* 0x000fca00000010ff */
[----:B------:R2:W-:Y:S01]  /*4080*/  STS.128 [R36], R44 ;  /* 0x0000002c24007388 */ /* 0x0005e20000000c00 */
        /* <DEDUP_REMOVED lines=11> */
[----:B------:R-:W-:Y:S02]  /*4140*/  F2FP.BF16.F32.PACK_AB R12, R13, R12 ;  /* 0x0000000c0d0c723e */ /* 0x000fe400000010ff */
[----:B------:R-:W-:Y:S02]  /*4150*/  F2FP.BF16.F32.PACK_AB R13, R15, R14 ;  /* 0x0000000e0f0d723e */ /* 0x000fe400000010ff */
[----:B------:R-:W-:Y:S01]  /*4160*/  F2FP.BF16.F32.PACK_AB R14, R17, R16 ;  /* 0x00000010110e723e */ /* 0x000fe200000010ff */
[----:B------:R-:W-:Y:S01]  /*4170*/  IMAD R17, R25, 0x10, R38 ;  /* 0x0000001019117824 */ /* 0x000fe200078e0226 */
[----:B------:R-:W-:-:S03]  /*4180*/  F2FP.BF16.F32.PACK_AB R15, R19, R18 ;  /* 0x00000012130f723e */ /* 0x000fc600000010ff */
[----:B------:R-:W-:-:S05]  /*4190*/  IMAD.IADD R38, R0, 0x1, R17 ;  /* 0x0000000100267824 */ /* 0x000fca00078e0211 */
        /* <DEDUP_REMOVED lines=23> */
.L_x_54:
[----:B------:R-:W-:Y:S05]  /*4310*/  BSYNC.RECONVERGENT B0 ;  /* 0x0000000000007941 */ /* 0x000fea0003800200 */
.L_x_53:
[----:B------:R-:W-:-:S04]  /*4320*/  DEPBAR.LE SB0, 0x1 ;  /* 0x000080400000791a */ /* 0x000fc80000000000 */
.L_x_52:
[----:B------:R-:W-:Y:S06]  /*4330*/  BAR.SYNC.DEFER_BLOCKING 0x8, 0x80 ;  /* 0x0202000000007b1d */ /* 0x000fec0000010000 */
[----:B--2---:R-:W1:Y:S01]  /*4340*/  LDTM.x8 R12, tmem[UR7+0x60] ;  /* 0x00006007000c79ee */ /* 0x004e6200081c0000 */
[----:B------:R-:W-:Y:S01]  /*4350*/  NOP ;  /* 0x0000000000007918 */ /* 0x000fe20000000000 */
[----:B-1----:R-:W1:Y:S01]  /*4360*/  LDTM.x8 R4, tmem[UR7+0x68] ;  /* 0x00006807000479ee */ /* 0x002e6200081c0000 */
[----:B------:R-:W-:Y:S02]  /*4370*/  F2FP.BF16.F32.PACK_AB R44, R13, R12 ;  /* 0x0000000c0d2c723e */ /* 0x000fe400000010ff */
[----:B------:R-:W-:-:S02]  /*4380*/  F2FP.BF16.F32.PACK_AB R45, R15, R14 ;  /* 0x0000000e0f2d723e */ /* 0x000fc400000010ff */
        /* <DEDUP_REMOVED lines=39> */
.L_x_57:
[----:B------:R-:W-:Y:S05]  /*4600*/  BSYNC.RECONVERGENT B0 ;  /* 0x0000000000007941 */ /* 0x000fea0003800200 */
.L_x_56:
[----:B------:R-:W-:-:S04]  /*4610*/  DEPBAR.LE SB0, 0x1 ;  /* 0x000080400000791a */ /* 0x000fc80000000000 */
.L_x_55:
        /* <DEDUP_REMOVED lines=45> */
.L_x_60:
[----:B------:R-:W-:Y:S05]  /*48f0*/  BSYNC.RECONVERGENT B0 ;  /* 0x0000000000007941 */ /* 0x000fea0003800200 */
.L_x_59:
[----:B------:R-:W-:-:S04]  /*4900*/  DEPBAR.LE SB0, 0x1 ;  /* 0x000080400000791a */ /* 0x000fc80000000000 */
.L_x_58:
        /* <DEDUP_REMOVED lines=45> */
.L_x_63:
[----:B------:R-:W-:Y:S05]  /*4be0*/  BSYNC.RECONVERGENT B0 ;  /* 0x0000000000007941 */ /* 0x000fea0003800200 */
.L_x_62:
[----:B------:R-:W-:-:S04]  /*4bf0*/  DEPBAR.LE SB0, 0x1 ;  /* 0x000080400000791a */ /* 0x000fc80000000000 */
.L_x_61:
[----:B------:R-:W-:Y:S01]  /*4c00*/  BAR.SYNC.DEFER_BLOCKING 0x8, 0x80 ;  /* 0x0202000000007b1d */ /* 0x000fe20000010000 */
[----:B------:R-:W-:-:S05]  /*4c10*/  VIADD R2, R2, 0x31870 ;  /* 0x0003187002027836 */ /* 0x000fca0000000000 */
[----:B------:R-:W-:Y:S01]  /*4c20*/  PRMT R2, RZ, 0x654, R2 ;  /* 0x00000654ff027816 */ /* 0x000fe20000000002 */
[----:B--2---:R-:W1:Y:S01]  /*4c30*/  LDTM.x8 R12, tmem[UR7+0xc0] ;  /* 0x0000c007000c79ee */ /* 0x004e6200081c0000 */
        /* <DEDUP_REMOVED lines=27> */
[----:B------:R-:W-:Y:S01]  /*4df0*/  NOP ;  /* 0x0000000000007918 */ /* 0x000fe20000000000 */
[----:B------:R2:W-:Y:S01]  /*4e00*/  SYNCS.ARRIVE.TRANS64.RED.A1T0 RZ, [R2+URZ], RZ ;  /* 0x000000ff02ff79a7 */ /* 0x0005e200081004ff */
        /* <DEDUP_REMOVED lines=16> */
.L_x_65:
[----:B------:R-:W-:Y:S05]  /*4f10*/  BSYNC.RECONVERGENT B0 ;  /* 0x0000000000007941 */ /* 0x000fea0003800200 */
.L_x_64:
[----:B------:R-:W-:Y:S02]  /*4f20*/  IADD3 R23, PT, PT, R23, 0x95, RZ ;  /* 0x0000009517177810 */ /* 0x000fe40007ffe0ff */
[----:B------:R-:W-:Y:S01]  /*4f30*/  IADD3 R29, PT, PT, R29, 0x95, RZ ;  /* 0x000000951d1d7810 */ /* 0x000fe20007ffe0ff */
[----:B------:R-:W-:Y:S06]  /*4f40*/  @P0 BRA `(.L_x_66) ;  /* 0xffffffe400980947 */ /* 0x000fec000383ffff */
.L_x_43:
[----:B------:R-:W-:-:S13]  /*4f50*/  ISETP.NE.AND P0, PT, R3, 0x3, PT ;  /* 0x000000030300780c */ /* 0x000fda0003f05270 */
[----:B------:R-:W-:Y:S05]  /*4f60*/  @P0 EXIT ;  /* 0x000000000000094d */ /* 0x000fea0003800000 */
[----:B------:R-:W-:Y:S05]  /*4f70*/  WARPSYNC.ALL ;  /* 0x0000000000007948 */ /* 0x000fea0003800000 */
[----:B------:R-:W-:Y:S01]  /*4f80*/  NOP ;  /* 0x0000000000007918 */ /* 0x000fe20000000000 */
[----:B------:R-:W1:Y:S01]  /*4f90*/  S2UR UR5, SR_CgaCtaId ;  /* 0x00000000000579c3 */ /* 0x000e620000008800 */
[----:B------:R-:W-:Y:S02]  /*4fa0*/  UMOV UR4, 0x50 ;  /* 0x0000005000047882 */ /* 0x000fe40000000000 */
[----:B-1----:R-:W-:-:S09]  /*4fb0*/  ULEA UR5, UR5, UR4, 0x18 ;  /* 0x0000000405057291 */ /* 0x002fd2000f8ec0ff */
[----:B--2---:R-:W1:Y:S02]  /*4fc0*/  LDS R2, [UR5] ;  /* 0x00000005ff027984 */ /* 0x004e640008000800 */
[----:B-1----:R-:W-:-:S04]  /*4fd0*/  LOP3.LUT R0, R2, 0xffff, RZ, 0xc0, !PT ;  /* 0x0000ffff02007812 */ /* 0x002fc800078ec0ff */
[----:B------:R-:W-:-:S13]  /*4fe0*/  ISETP.NE.AND P0, PT, R0, 0xffff, PT ;  /* 0x0000ffff0000780c */ /* 0x000fda0003f05270 */
[----:B------:R-:W-:Y:S05]  /*4ff0*/  @P0 BRA `(.L_x_67) ;  /* 0x0000000000480947 */ /* 0x000fea0003800000 */
[----:B------:R-:W-:-:S04]  /*5000*/  SHF.R.U32.HI R0, RZ, 0x10, R2 ;  /* 0x00000010ff007819 */ /* 0x000fc80000011602 */
[----:B------:R-:W-:-:S04]  /*5010*/  LOP3.LUT R0, R0, 0x1, RZ, 0xc0, !PT ;  /* 0x0000000100007812 */ /* 0x000fc800078ec0ff */
[----:B------:R-:W-:-:S13]  /*5020*/  ISETP.NE.AND P0, PT, R0, 0x1, PT ;  /* 0x000000010000780c */ /* 0x000fda0003f05270 */
[----:B------:R-:W-:Y:S05]  /*5030*/  @P0 BRA `(.L_x_68) ;  /* 0x00000000002c0947 */ /* 0x000fea0003800000 */
[----:B------:R-:W1:Y:S01]  /*5040*/  S2R R0, SR_LANEID ;  /* 0x0000000000007919 */ /* 0x000e620000000000 */
[----:B------:R-:W-:Y:S01]  /*5050*/  IMAD.MOV.U32 R2, RZ, RZ, -0x20000 ;  /* 0xfffe0000ff027424 */ /* 0x000fe200078e00ff */
[----:B------:R-:W-:Y:S02]  /*5060*/  VOTEU.ANY UR6, UPT, PT ;  /* 0x0000000000067886 */ /* 0x000fe400038e0100 */
[----:B------:R-:W-:Y:S01]  /*5070*/  UFLO.U32 UR6, UR6 ;  /* 0x00000006000672bd */ /* 0x000fe200080e0000 */
[----:B------:R-:W2:Y:S05]  /*5080*/  REDUX UR4, R2 ;  /* 0x00000000020473c4 */ /* 0x000eaa0000000000 */
[----:B-1----:R-:W-:-:S02]  /*5090*/  ISETP.EQ.U32.AND P0, PT, R0, UR6, PT ;  /* 0x0000000600007c0c */ /* 0x002fc4000bf02070 */
[----:B--2---:R-:W-:Y:S01]  /*50a0*/  MOV R0, UR4 ;  /* 0x0000000400007c02 */ /* 0x004fe20008000f00 */
[----:B------:R-:W-:-:S05]  /*50b0*/  UMOV UR4, 0xfffe0000 ;  /* 0xfffe000000047882 */ /* 0x000fca0000000000 */
[----:B------:R1:W-:Y:S05]  /*50c0*/  UTCATOMSWS.AND URZ, UR4 ;  /* 0x0000000400ff79e3 */ /* 0x0003ea0008000000 */
[----:B------:R1:W-:Y:S01]  /*50d0*/  @P0 ATOMS.AND RZ, [UR5], R0 ;  /* 0x00000000ffff098c */ /* 0x0003e2000a800005 */
[----:B------:R-:W-:Y:S05]  /*50e0*/  BRA `(.L_x_69) ;  /* 0x0000000000147947 */ /* 0x000fea0003800000 */
.L_x_68:
[----:B------:R-:W-:Y:S02]  /*50f0*/  MOV R2, 0x5110 ;  /* 0x0000511000027802 */ /* 0x000fe40000000f00 */
[----:B------:R-:W-:Y:S05]  /*5100*/  CALL.REL.NOINC `($__internal_0_$__cuda_sm10x_tcgen05_guardrail_trap_col_being_dealloced_not_returned_by_alloc) ;  /* 0x00000008001c7944 */ /* 0x000fea0003c00000 */
[----:B------:R-:W-:Y:S05]  /*5110*/  BRA `(.L_x_69) ;  /* 0x0000000000087947 */ /* 0x000fea0003800000 */
.L_x_67:
[----:B------:R-:W-:Y:S02]  /*5120*/  MOV R2, 0x5140 ;  /* 0x0000514000027802 */ /* 0x000fe40000000f00 */
[----:B------:R-:W-:Y:S05]  /*5130*/  CALL.REL.NOINC `($__internal_2_$__cuda_sm10x_tcgen05_guardrail_trap_unallocated_columns_being_dealloced) ;  /* 0x0000000800287944 */ /* 0x000fea0003c00000 */
.L_x_69:
[----:B------:R-:W-:Y:S01]  /*5140*/  NOP ;  /* 0x0000000000007918 */ /* 0x000fe20000000000 */
[----:B-1----:R-:W-:Y:S05]  /*5150*/  EXIT ;  /* 0x000000000000794d */ /* 0x002fea0003800000 */
.L_x_14:
[----:B------:R-:W-:-:S07]  /*5160*/  MOV R4, R5 ;  /* 0x0000000500047202 */ /* 0x000fce0000000f00 */
.L_x_70:
[----:B-1----:R1:W2:Y:S02]  /*5170*/  SYNCS.PHASECHK.TRANS64.TRYWAIT P0, [R2+URZ+0x31800], R5 ;  /* 0x03180005020075a7 */ /* 0x0022a400080011ff */
[----:B--2---:R-:W-:Y:S05]  /*5180*/  @!P0 NANOSLEEP.SYNCS 0x989680 ;  /* 0x009896800000895d */ /* 0x004fea0003900000 */
[----:B------:R-:W2:Y:S02]  /*5190*/  @!P0 SYNCS.PHASECHK.TRANS64 P0, [R2+URZ+0x31800], R5 ;  /* 0x03180005020085a7 */ /* 0x000ea400080010ff */
[----:B--2---:R-:W-:Y:S05]  /*51a0*/  @!P0 BRA `(.L_x_70) ;  /* 0xfffffffc00f08947 */ /* 0x004fea000383ffff */
[----:B------:R-:W-:Y:S05]  /*51b0*/  BRA `(.L_x_71) ;  /* 0xffffffb800207947 */ /* 0x000fea000383ffff */
.L_x_18:
[----:B------:R-:W-:Y:S02]  /*51c0*/  MOV R10, UR10 ;  /* 0x0000000a000a7c02 */ /* 0x000fe40008000f00 */
[----:B------:R-:W-:Y:S02]  /*51d0*/  MOV R11, UR10 ;  /* 0x0000000a000b7c02 */ /* 0x000fe40008000f00 */
[----:B------:R-:W-:-:S07]  /*51e0*/  MOV R0, UR9 ;  /* 0x0000000900007c02 */ /* 0x000fce0008000f00 */
.L_x_72:
[----:B-1----:R1:W2:Y:S02]  /*51f0*/  SYNCS.PHASECHK.TRANS64.TRYWAIT P0, [R0+URZ+0x31870], R11 ;  /* 0x0318700b000075a7 */ /* 0x0022a400080011ff */
[----:B--2---:R-:W-:Y:S05]  /*5200*/  @!P0 NANOSLEEP.SYNCS 0x989680 ;  /* 0x009896800000895d */ /* 0x004fea0003900000 */
[----:B------:R-:W2:Y:S02]  /*5210*/  @!P0 SYNCS.PHASECHK.TRANS64 P0, [R0+URZ+0x31870], R11 ;  /* 0x0318700b000085a7 */ /* 0x000ea400080010ff */
[----:B--2---:R-:W-:Y:S05]  /*5220*/  @!P0 BRA `(.L_x_72) ;  /* 0xfffffffc00f08947 */ /* 0x004fea000383ffff */
[----:B------:R-:W-:Y:S05]  /*5230*/  BRA `(.L_x_73) ;  /* 0xffffffbc00b07947 */ /* 0x000fea000383ffff */
.L_x_19:
[----:B------:R-:W-:Y:S02]  /*5240*/  MOV R2, UR13 ;  /* 0x0000000d00027c02 */ /* 0x000fe40008000f00 */
[----:B------:R-:W-:Y:S07]  /*5250*/  MOV R10, R11 ;  /* 0x0000000b000a7202 */ /* 0x000fee0000000f00 */
.L_x_74:
[----:B-1----:R1:W2:Y:S02]  /*5260*/  SYNCS.PHASECHK.TRANS64.TRYWAIT P0, [R2+URZ+0x31840], R11 ;  /* 0x0318400b020075a7 */ /* 0x0022a400080011ff */
[----:B--2---:R-:W-:Y:S05]  /*5270*/  @!P0 NANOSLEEP.SYNCS 0x989680 ;  /* 0x009896800000895d */ /* 0x004fea0003900000 */
[----:B------:R-:W2:Y:S02]  /*5280*/  @!P0 SYNCS.PHASECHK.TRANS64 P0, [R2+URZ+0x31840], R11 ;  /* 0x0318400b020085a7 */ /* 0x000ea400080010ff */
[----:B--2---:R-:W-:Y:S05]  /*5290*/  @!P0 BRA `(.L_x_74) ;  /* 0xfffffffc00f08947 */ /* 0x004fea000383ffff */
[----:B------:R-:W-:Y:S05]  /*52a0*/  BRA `(.L_x_75) ;  /* 0xffffffbc00bc7947 */ /* 0x000fea000383ffff */
.L_x_21:
[----:B------:R-:W-:Y:S02]  /*52b0*/  MOV R0, UR9 ;  /* 0x0000000900007c02 */ /* 0x000fe40008000f00 */
[----:B------:R-:W-:Y:S07]  /*52c0*/  MOV R12, R13 ;  /* 0x0000000d000c7202 */ /* 0x000fee0000000f00 */
.L_x_76:
[----:B-1----:R1:W2:Y:S02]  /*52d0*/  SYNCS.PHASECHK.TRANS64.TRYWAIT P0, [R0+URZ+0x31840], R13 ;  /* 0x0318400d000075a7 */ /* 0x0022a400080011ff */
[----:B--2---:R-:W-:Y:S05]  /*52e0*/  @!P0 NANOSLEEP.SYNCS 0x989680 ;  /* 0x009896800000895d */ /* 0x004fea0003900000 */
[----:B------:R-:W2:Y:S02]  /*52f0*/  @!P0 SYNCS.PHASECHK.TRANS64 P0, [R0+URZ+0x31840], R13 ;  /* 0x0318400d000085a7 */ /* 0x000ea400080010ff */
[----:B--2---:R-:W-:Y:S05]  /*5300*/  @!P0 BRA `(.L_x_76) ;  /* 0xfffffffc00f08947 */ /* 0x004fea000383ffff */
[----:B------:R-:W-:Y:S05]  /*5310*/  BRA `(.L_x_77) ;  /* 0xffffffc000947947 */ /* 0x000fea000383ffff */
.L_x_25:
[----:B------:R-:W-:Y:S01]  /*5320*/  HFMA2 R12, -RZ, RZ, -0.0 , 0 ;  /* 0x80000000ff0c7431 */ /* 0x000fe200000001ff */
[----:B-1----:R-:W-:-:S04]  /*5330*/  MOV R13, 0x80000000 ;  /* 0x80000000000d7802 */ /* 0x002fc80000000f00 */
[----:B------:R1:W2:Y:S03]  /*5340*/  SYNCS.PHASECHK.TRANS64.TRYWAIT P0, [R0+URZ+0x31820], R13 ;  /* 0x0318200d000075a7 */ /* 0x0002a600080011ff */
[----:B--2---:R-:W-:Y:S05]  /*5350*/  @!P0 NANOSLEEP.SYNCS 0x989680 ;  /* 0x009896800000895d */ /* 0x004fea0003900000 */
[----:B------:R-:W2:Y:S02]  /*5360*/  @!P0 SYNCS.PHASECHK.TRANS64 P0, [R0+URZ+0x31820], R13 ;  /* 0x0318200d000085a7 */ /* 0x000ea400080010ff */
[----:B--2---:R-:W-:Y:S05]  /*5370*/  @!P0 BRA `(.L_x_25) ;  /* 0xfffffffc00e88947 */ /* 0x004fea000383ffff */
[----:B------:R-:W-:Y:S05]  /*5380*/  BRA `(.L_x_78) ;  /* 0xffffffc800247947 */ /* 0x000fea000383ffff */
.L_x_26:
[----:B------:R-:W-:Y:S01]  /*5390*/  HFMA2 R12, -RZ, RZ, -0.0 , 0 ;  /* 0x80000000ff0c7431 */ /* 0x000fe200000001ff */
[----:B-1----:R-:W-:-:S04]  /*53a0*/  MOV R13, 0x80000000 ;  /* 0x80000000000d7802 */ /* 0x002fc80000000f00 */
[----:B------:R1:W2:Y:S03]  /*53b0*/  SYNCS.PHASECHK.TRANS64.TRYWAIT P0, [R0+URZ+0x31828], R13 ;  /* 0x0318280d000075a7 */ /* 0x0002a600080011ff */
[----:B--2---:R-:W-:Y:S05]  /*53c0*/  @!P0 NANOSLEEP.SYNCS 0x989680 ;  /* 0x009896800000895d */ /* 0x004fea0003900000 */
[----:B------:R-:W2:Y:S02]  /*53d0*/  @!P0 SYNCS.PHASECHK.TRANS64 P0, [R0+URZ+0x31828], R13 ;  /* 0x0318280d000085a7 */ /* 0x000ea400080010ff */
[----:B--2---:R-:W-:Y:S05]  /*53e0*/  @!P0 BRA `(.L_x_26) ;  /* 0xfffffffc00e88947 */ /* 0x004fea000383ffff */
[----:B------:R-:W-:Y:S05]  /*53f0*/  BRA `(.L_x_79) ;  /* 0xffffffc8009c7947 */ /* 0x000fea000383ffff */
.L_x_27:
[----:B------:R-:W-:Y:S01]  /*5400*/  HFMA2 R12, -RZ, RZ, -0.0 , 0 ;  /* 0x80000000ff0c7431 */ /* 0x000fe200000001ff */
[----:B-1----:R-:W-:-:S04]  /*5410*/  MOV R13, 0x80000000 ;  /* 0x80000000000d7802 */ /* 0x002fc80000000f00 */
[----:B------:R1:W2:Y:S03]  /*5420*/  SYNCS.PHASECHK.TRANS64.TRYWAIT P0, [R0+URZ+0x31830], R13 ;  /* 0x0318300d000075a7 */ /* 0x0002a600080011ff */
[----:B--2---:R-:W-:Y:S05]  /*5430*/  @!P0 NANOSLEEP.SYNCS 0x989680 ;  /* 0x009896800000895d */ /* 0x004fea0003900000 */
[----:B------:R-:W2:Y:S02]  /*5440*/  @!P0 SYNCS.PHASECHK.TRANS64 P0, [R0+URZ+0x31830], R13 ;  /* 0x0318300d000085a7 */ /* 0x000ea400080010ff */
[----:B--2---:R-:W-:Y:S05]  /*5450*/  @!P0 BRA `(.L_x_27) ;  /* 0xfffffffc00e88947 */ /* 0x004fea000383ffff */
[----:B------:R-:W-:Y:S05]  /*5460*/  BRA `(.L_x_80) ;  /* 0xffffffc800dc7947 */ /* 0x000fea000383ffff */
.L_x_28:
[----:B------:R-:W-:Y:S01]  /*5470*/  HFMA2 R26, -RZ, RZ, -0.0 , 0 ;  /* 0x80000000ff1a7431 */ /* 0x000fe200000001ff */
[----:B-1----:R-:W-:-:S04]  /*5480*/  MOV R27, 0x80000000 ;  /* 0x80000000001b7802 */ /* 0x002fc80000000f00 */
[----:B------:R1:W2:Y:S03]  /*5490*/  SYNCS.PHASECHK.TRANS64.TRYWAIT P0, [R0+URZ+0x31838], R27 ;  /* 0x0318381b000075a7 */ /* 0x0002a600080011ff */
[----:B--2---:R-:W-:Y:S05]  /*54a0*/  @!P0 NANOSLEEP.SYNCS 0x989680 ;  /* 0x009896800000895d */ /* 0x004fea0003900000 */
[----:B------:R-:W2:Y:S02]  /*54b0*/  @!P0 SYNCS.PHASECHK.TRANS64 P0, [R0+URZ+0x31838], R27 ;  /* 0x0318381b000085a7 */ /* 0x000ea400080010ff */
[----:B--2---:R-:W-:Y:S05]  /*54c0*/  @!P0 BRA `(.L_x_28) ;  /* 0xfffffffc00e88947 */ /* 0x004fea000383ffff */
[----:B------:R-:W-:Y:S05]  /*54d0*/  BRA `(.L_x_81) ;  /* 0xffffffcc00187947 */ /* 0x000fea000383ffff */
.L_x_29:
[----:B--2---:R2:W3:Y:S02]  /*54e0*/  SYNCS.PHASECHK.TRANS64.TRYWAIT P0, [R0+URZ+0x31820], RZ ;  /* 0x031820ff000075a7 */ /* 0x0044e400080011ff */
[----:B---3--:R-:W-:Y:S05]  /*54f0*/  @!P0 NANOSLEEP.SYNCS 0x989680 ;  /* 0x009896800000895d */ /* 0x008fea0003900000 */
[----:B------:R-:W3:Y:S02]  /*5500*/  @!P0 SYNCS.PHASECHK.TRANS64 P0, [R0+URZ+0x31820], RZ ;  /* 0x031820ff000085a7 */ /* 0x000ee400080010ff */
[----:B---3--:R-:W-:Y:S05]  /*5510*/  @!P0 BRA `(.L_x_29) ;  /* 0xfffffffc00f08947 */ /* 0x008fea000383ffff */
[----:B------:R-:W-:Y:S05]  /*5520*/  BRA `(.L_x_82) ;  /* 0xffffffcc00507947 */ /* 0x000fea000383ffff */
.L_x_30:
[----:B---3--:R3:W4:Y:S02]  /*5530*/  SYNCS.PHASECHK.TRANS64.TRYWAIT P0, [R0+URZ+0x31828], RZ ;  /* 0x031828ff000075a7 */ /* 0x00872400080011ff */
[----:B----4-:R-:W-:Y:S05]  /*5540*/  @!P0 NANOSLEEP.SYNCS 0x989680 ;  /* 0x009896800000895d */ /* 0x010fea0003900000 */
[----:B------:R-:W4:Y:S02]  /*5550*/  @!P0 SYNCS.PHASECHK.TRANS64 P0, [R0+URZ+0x31828], RZ ;  /* 0x031828ff000085a7 */ /* 0x000f2400080010ff */
[----:B----4-:R-:W-:Y:S05]  /*5560*/  @!P0 BRA `(.L_x_30) ;  /* 0xfffffffc00f08947 */ /* 0x010fea000383ffff */
[----:B------:R-:W-:Y:S05]  /*5570*/  BRA `(.L_x_83) ;  /* 0xffffffcc00c07947 */ /* 0x000fea000383ffff */
.L_x_31:
[----:B----4-:R4:W5:Y:S02]  /*5580*/  SYNCS.PHASECHK.TRANS64.TRYWAIT P0, [R0+URZ+0x31830], RZ ;  /* 0x031830ff000075a7 */ /* 0x01096400080011ff */
[----:B-----5:R-:W-:Y:S05]  /*5590*/  @!P0 NANOSLEEP.SYNCS 0x989680 ;  /* 0x009896800000895d */ /* 0x020fea0003900000 */
[----:B------:R-:W5:Y:S02]  /*55a0*/  @!P0 SYNCS.PHASECHK.TRANS64 P0, [R0+URZ+0x31830], RZ ;  /* 0x031830ff000085a7 */ /* 0x000f6400080010ff */
[----:B-----5:R-:W-:Y:S05]  /*55b0*/  @!P0 BRA `(.L_x_31) ;  /* 0xfffffffc00f08947 */ /* 0x020fea000383ffff */
[----:B------:R-:W-:Y:S05]  /*55c0*/  BRA `(.L_x_84) ;  /* 0xffffffcc00f87947 */ /* 0x000fea000383ffff */
.L_x_32:
[----:B-1----:R1:W5:Y:S02]  /*55d0*/  SYNCS.PHASECHK.TRANS64.TRYWAIT P0, [R0+URZ+0x31838], RZ ;  /* 0x031838ff000075a7 */ /* 0x00236400080011ff */
[----:B-----5:R-:W-:Y:S05]  /*55e0*/  @!P0 NANOSLEEP.SYNCS 0x989680 ;  /* 0x009896800000895d */ /* 0x020fea0003900000 */
[----:B------:R-:W5:Y:S02]  /*55f0*/  @!P0 SYNCS.PHASECHK.TRANS64 P0, [R0+URZ+0x31838], RZ ;  /* 0x031838ff000085a7 */ /* 0x000f6400080010ff */
[----:B-----5:R-:W-:Y:S05]  /*5600*/  @!P0 BRA `(.L_x_32) ;  /* 0xfffffffc00f08947 */ /* 0x020fea000383ffff */
[----:B------:R-:W-:Y:S05]  /*5610*/  BRA `(.L_x_85) ;  /* 0xffffffd000307947 */ /* 0x000fea000383ffff */
.L_x_33:
[----:B------:R-:W-:Y:S01]  /*5620*/  HFMA2 R26, -RZ, RZ, -0.0 , 0 ;  /* 0x80000000ff1a7431 */ /* 0x000fe200000001ff */
[----:B-1----:R-:W-:-:S04]  /*5630*/  MOV R27, 0x80000000 ;  /* 0x80000000001b7802 */ /* 0x002fc80000000f00 */
[----:B------:R1:W5:Y:S03]  /*5640*/  SYNCS.PHASECHK.TRANS64.TRYWAIT P0, [R0+URZ+0x31820], R27 ;  /* 0x0318201b000075a7 */ /* 0x00036600080011ff */
[----:B-----5:R-:W-:Y:S05]  /*5650*/  @!P0 NANOSLEEP.SYNCS 0x989680 ;  /* 0x009896800000895d */ /* 0x020fea0003900000 */
[----:B------:R-:W5:Y:S02]  /*5660*/  @!P0 SYNCS.PHASECHK.TRANS64 P0, [R0+URZ+0x31820], R27 ;  /* 0x0318201b000085a7 */ /* 0x000f6400080010ff */
[----:B-----5:R-:W-:Y:S05]  /*5670*/  @!P0 BRA `(.L_x_33) ;  /* 0xfffffffc00e88947 */ /* 0x020fea000383ffff */
[----:B------:R-:W-:Y:S05]  /*5680*/  BRA `(.L_x_86) ;  /* 0xffffffd000607947 */ /* 0x000fea000383ffff */
.L_x_34:
[----:B------:R-:W-:Y:S01]  /*5690*/  HFMA2 R26, -RZ, RZ, -0.0 , 0 ;  /* 0x80000000ff1a7431 */ /* 0x000fe200000001ff */
[----:B-1----:R-:W-:-:S04]  /*56a0*/  MOV R27, 0x80000000 ;  /* 0x80000000001b7802 */ /* 0x002fc80000000f00 */
[----:B------:R1:W5:Y:S03]  /*56b0*/  SYNCS.PHASECHK.TRANS64.TRYWAIT P0, [R0+URZ+0x31828], R27 ;  /* 0x0318281b000075a7 */ /* 0x00036600080011ff */
[----:B-----5:R-:W-:Y:S05]  /*56c0*/  @!P0 NANOSLEEP.SYNCS 0x989680 ;  /* 0x009896800000895d */ /* 0x020fea0003900000 */
[----:B------:R-:W5:Y:S02]  /*56d0*/  @!P0 SYNCS.PHASECHK.TRANS64 P0, [R0+URZ+0x31828], R27 ;  /* 0x0318281b000085a7 */ /* 0x000f6400080010ff */
[----:B-----5:R-:W-:Y:S05]  /*56e0*/  @!P0 BRA `(.L_x_34) ;  /* 0xfffffffc00e88947 */ /* 0x020fea000383ffff */
[----:B------:R-:W-:Y:S05]  /*56f0*/  BRA `(.L_x_87) ;  /* 0xffffffd000c87947 */ /* 0x000fea000383ffff */
.L_x_35:
[----:B------:R-:W-:Y:S01]  /*5700*/  HFMA2 R26, -RZ, RZ, -0.0 , 0 ;  /* 0x80000000ff1a7431 */ /* 0x000fe200000001ff */
[----:B-1----:R-:W-:-:S04]  /*5710*/  MOV R27, 0x80000000 ;  /* 0x80000000001b7802 */ /* 0x002fc80000000f00 */
[----:B------:R1:W5:Y:S03]  /*5720*/  SYNCS.PHASECHK.TRANS64.TRYWAIT P0, [R0+URZ+0x31830], R27 ;  /* 0x0318301b000075a7 */ /* 0x00036600080011ff */
[----:B-----5:R-:W-:Y:S05]  /*5730*/  @!P0 NANOSLEEP.SYNCS 0x989680 ;  /* 0x009896800000895d */ /* 0x020fea0003900000 */
[----:B------:R-:W5:Y:S02]  /*5740*/  @!P0 SYNCS.PHASECHK.TRANS64 P0, [R0+URZ+0x31830], R27 ;  /* 0x0318301b000085a7 */ /* 0x000f6400080010ff */
[----:B-----5:R-:W-:Y:S05]  /*5750*/  @!P0 BRA `(.L_x_35) ;  /* 0xfffffffc00e88947 */ /* 0x020fea000383ffff */
[----:B------:R-:W-:Y:S05]  /*5760*/  BRA `(.L_x_88) ;  /* 0xffffffd000f87947 */ /* 0x000fea000383ffff */
.L_x_36:
[----:B------:R-:W-:Y:S01]  /*5770*/  HFMA2 R26, -RZ, RZ, -0.0 , 0 ;  /* 0x80000000ff1a7431 */ /* 0x000fe200000001ff */
[----:B-1----:R-:W-:-:S04]  /*5780*/  MOV R27, 0x80000000 ;  /* 0x80000000001b7802 */ /* 0x002fc80000000f00 */
[----:B------:R1:W5:Y:S03]  /*5790*/  SYNCS.PHASECHK.TRANS64.TRYWAIT P0, [R0+URZ+0x31838], R27 ;  /* 0x0318381b000075a7 */ /* 0x00036600080011ff */
[----:B-----5:R-:W-:Y:S05]  /*57a0*/  @!P0 NANOSLEEP.SYNCS 0x989680 ;  /* 0x009896800000895d */ /* 0x020fea0003900000 */
[----:B------:R-:W5:Y:S02]  /*57b0*/  @!P0 SYNCS.PHASECHK.TRANS64 P0, [R0+URZ+0x31838], R27 ;  /* 0x0318381b000085a7 */ /* 0x000f6400080010ff */
[----:B-----5:R-:W-:Y:S05]  /*57c0*/  @!P0 BRA `(.L_x_36) ;  /* 0xfffffffc00e88947 */ /* 0x020fea000383ffff */
[----:B------:R-:W-:Y:S05]  /*57d0*/  BRA `(.L_x_89) ;  /* 0xffffffd400287947 */ /* 0x000fea000383ffff */
.L_x_37:
[----:B-1----:R1:W5:Y:S02]  /*57e0*/  SYNCS.PHASECHK.TRANS64.TRYWAIT P0, [R0+URZ+0x31820], RZ ;  /* 0x031820ff000075a7 */ /* 0x00236400080011ff */
[----:B-----5:R-:W-:Y:S05]  /*57f0*/  @!P0 NANOSLEEP.SYNCS 0x989680 ;  /* 0x009896800000895d */ /* 0x020fea0003900000 */
[----:B------:R-:W5:Y:S02]  /*5800*/  @!P0 SYNCS.PHASECHK.TRANS64 P0, [R0+URZ+0x31820], RZ ;  /* 0x031820ff000085a7 */ /* 0x000f6400080010ff */
[----:B-----5:R-:W-:Y:S05]  /*5810*/  @!P0 BRA `(.L_x_37) ;  /* 0xfffffffc00f08947 */ /* 0x020fea000383ffff */
[----:B------:R-:W-:Y:S05]  /*5820*/  BRA `(.L_x_90) ;  /* 0xffffffd400607947 */ /* 0x000fea000383ffff */
.L_x_38:
[----:B-1----:R1:W5:Y:S02]  /*5830*/  SYNCS.PHASECHK.TRANS64.TRYWAIT P0, [R0+URZ+0x31828], RZ ;  /* 0x031828ff000075a7 */ /* 0x00236400080011ff */
[----:B-----5:R-:W-:Y:S05]  /*5840*/  @!P0 NANOSLEEP.SYNCS 0x989680 ;  /* 0x009896800000895d */ /* 0x020fea0003900000 */
[----:B------:R-:W5:Y:S02]  /*5850*/  @!P0 SYNCS.PHASECHK.TRANS64 P0, [R0+URZ+0x31828], RZ ;  /* 0x031828ff000085a7 */ /* 0x000f6400080010ff */
[----:B-----5:R-:W-:Y:S05]  /*5860*/  @!P0 BRA `(.L_x_38) ;  /* 0xfffffffc00f08947 */ /* 0x020fea000383ffff */
[----:B------:R-:W-:Y:S05]  /*5870*/  BRA `(.L_x_91) ;  /* 0xffffffd400d07947 */ /* 0x000fea000383ffff */
.L_x_39:
[----:B-1----:R1:W5:Y:S02]  /*5880*/  SYNCS.PHASECHK.TRANS64.TRYWAIT P0, [R0+URZ+0x31830], RZ ;  /* 0x031830ff000075a7 */ /* 0x00236400080011ff */
[----:B-----5:R-:W-:Y:S05]  /*5890*/  @!P0 NANOSLEEP.SYNCS 0x989680 ;  /* 0x009896800000895d */ /* 0x020fea0003900000 */
[----:B------:R-:W5:Y:S02]  /*58a0*/  @!P0 SYNCS.PHASECHK.TRANS64 P0, [R0+URZ+0x31830], RZ ;  /* 0x031830ff000085a7 */ /* 0x000f6400080010ff */
[----:B-----5:R-:W-:Y:S05]  /*58b0*/  @!P0 BRA `(.L_x_39) ;  /* 0xfffffffc00f08947 */ /* 0x020fea000383ffff */
[----:B------:R-:W-:Y:S05]  /*58c0*/  BRA `(.L_x_92) ;  /* 0xffffffd800087947 */ /* 0x000fea000383ffff */
.L_x_40:
[----:B-1----:R1:W5:Y:S02]  /*58d0*/  SYNCS.PHASECHK.TRANS64.TRYWAIT P0, [R0+URZ+0x31838], RZ ;  /* 0x031838ff000075a7 */ /* 0x00236400080011ff */
[----:B-----5:R-:W-:Y:S05]  /*58e0*/  @!P0 NANOSLEEP.SYNCS 0x989680 ;  /* 0x009896800000895d */ /* 0x020fea0003900000 */
[----:B------:R-:W5:Y:S02]  /*58f0*/  @!P0 SYNCS.PHASECHK.TRANS64 P0, [R0+URZ+0x31838], RZ ;  /* 0x031838ff000085a7 */ /* 0x000f6400080010ff */
[----:B-----5:R-:W-:Y:S05]  /*5900*/  @!P0 BRA `(.L_x_40) ;  /* 0xfffffffc00f08947 */ /* 0x020fea000383ffff */
[----:B------:R-:W-:Y:S05]  /*5910*/  BRA `(.L_x_93) ;  /* 0xffffffd800407947 */ /* 0x000fea000383ffff */
.L_x_44:
[----:B------:R-:W-:-:S07]  /*5920*/  MOV R4, R5 ;  /* 0x0000000500047202 */ /* 0x000fce0000000f00 */
.L_x_94:
[----:B-1----:R1:W2:Y:S02]  /*5930*/  SYNCS.PHASECHK.TRANS64.TRYWAIT P2, [R2+URZ+0x31860], R5 ;  /* 0x03186005020075a7 */ /* 0x0022a400080411ff */
[----:B--2---:R-:W-:Y:S05]  /*5940*/  @!P2 NANOSLEEP.SYNCS 0x989680 ;  /* 0x009896800000a95d */ /* 0x004fea0003900000 */
[----:B------:R-:W2:Y:S02]  /*5950*/  @!P2 SYNCS.PHASECHK.TRANS64 P2, [R2+URZ+0x31860], R5 ;  /* 0x031860050200a5a7 */ /* 0x000ea400080410ff */
[----:B--2---:R-:W-:Y:S05]  /*5960*/  @!P2 BRA `(.L_x_94) ;  /* 0xfffffffc00f0a947 */ /* 0x004fea000383ffff */
[----:B------:R-:W-:Y:S05]  /*5970*/  BRA `(.L_x_95) ;  /* 0xffffffdc00487947 */ /* 0x000fea000383ffff */
        .weak           $__internal_0_$__cuda_sm10x_tcgen05_guardrail_trap_col_being_dealloced_not_returned_by_alloc
        .type           $__internal_0_$__cuda_sm10x_tcgen05_guardrail_trap_col_being_dealloced_not_returned_by_alloc,@function
        .size           $__internal_0_$__cuda_sm10x_tcgen05_guardrail_trap_col_being_dealloced_not_returned_by_alloc,($__internal_1_$__cuda_sm10x_tcgen05_guardrail_trap_phase_invalid_during_alloc - $__internal_0_$__cuda_sm10x_tcgen05_guardrail_trap_col_being_dealloced_not_returned_by_alloc)
$__internal_0_$__cuda_sm10x_tcgen05_guardrail_trap_col_being_dealloced_not_returned_by_alloc:
[----:B------:R-:W-:Y:S05]  /*5980*/  BPT.TRAP 0x1 ;  /* 0x000000040000795c */ /* 0x000fea0000300000 */
[----:B------:R-:W-:-:S04]  /*5990*/  HFMA2 R3, -RZ, RZ, 0, 0 ;  /* 0x00000000ff037431 */ /* 0x000fc800000001ff */
[----:B------:R-:W-:Y:S05]  /*59a0*/  RET.REL.NODEC R2 `(_ZN9deep_gemm24sm100_fp8_gemm_1d1d_implILN4cute4UMMA5MajorE0ELS3_0ELj0ELj7168ELj2048ELj128ELj224ELj128ELj1ELj128ELj128ELj64ELj4ELj128ELj128ELj1ELb0ELj149ELNS_8GemmTypeE0ELb0EN7cutlass10bfloat16_tENS_16EpilogueIdentityEEEvPijjj14CUtensorMap_stS9_S9_S9_S9_) ;  /* 0xffffffa402947950 */ /* 0x000fea0003c3ffff */
        .weak           $__internal_1_$__cuda_sm10x_tcgen05_guardrail_trap_phase_invalid_during_alloc
        .type           $__internal_1_$__cuda_sm10x_tcgen05_guardrail_trap_phase_invalid_during_alloc,@function
        .size           $__internal_1_$__cuda_sm10x_tcgen05_guardrail_trap_phase_invalid_during_alloc,($__internal_2_$__cuda_sm10x_tcgen05_guardrail_trap_unallocated_columns_being_dealloced - $__internal_1_$__cuda_sm10x_tcgen05_guardrail_trap_phase_invalid_during_alloc)
$__internal_1_$__cuda_sm10x_tcgen05_guardrail_trap_phase_invalid_during_alloc:
[----:B------:R-:W-:Y:S05]  /*59b0*/  BPT.TRAP 0x1 ;  /* 0x000000040000795c */ /* 0x000fea0000300000 */
[----:B------:R-:W-:-:S04]  /*59c0*/  MOV R5, 0x0 ;  /* 0x0000000000057802 */ /* 0x000fc80000000f00 */
[----:B------:R-:W-:Y:S05]  /*59d0*/  RET.REL.NODEC R4 `(_ZN9deep_gemm24sm100_fp8_gemm_1d1d_implILN4cute4UMMA5MajorE0ELS3_0ELj0ELj7168ELj2048ELj128ELj224ELj128ELj1ELj128ELj128ELj64ELj4ELj128ELj128ELj1ELb0ELj149ELNS_8GemmTypeE0ELb0EN7cutlass10bfloat16_tENS_16EpilogueIdentityEEEvPijjj14CUtensorMap_stS9_S9_S9_S9_) ;  /* 0xffffffa404887950 */ /* 0x000fea0003c3ffff */
        .weak           $__internal_2_$__cuda_sm10x_tcgen05_guardrail_trap_unallocated_columns_being_dealloced
        .type           $__internal_2_$__cuda_sm10x_tcgen05_guardrail_trap_unallocated_columns_being_dealloced,@function
        .size           $__internal_2_$__cuda_sm10x_tcgen05_guardrail_trap_unallocated_columns_being_dealloced,($__internal_3_$__cuda_sm20_div_u16 - $__internal_2_$__cuda_sm10x_tcgen05_guardrail_trap_unallocated_columns_being_dealloced)
$__internal_2_$__cuda_sm10x_tcgen05_guardrail_trap_unallocated_columns_being_dealloced:
[----:B------:R-:W-:Y:S05]  /*59e0*/  BPT.TRAP 0x1 ;  /* 0x000000040000795c */ /* 0x000fea0000300000 */
[----:B------:R-:W-:-:S04]  /*59f0*/  HFMA2 R3, -RZ, RZ, 0, 0 ;  /* 0x00000000ff037431 */ /* 0x000fc800000001ff */
[----:B------:R-:W-:Y:S05]  /*5a00*/  RET.REL.NODEC R2 `(_ZN9deep_gemm24sm100_fp8_gemm_1d1d_implILN4cute4UMMA5MajorE0ELS3_0ELj0ELj7168ELj2048ELj128ELj224ELj128ELj1ELj128ELj128ELj64ELj4ELj128ELj128ELj1ELb0ELj149ELNS_8GemmTypeE0ELb0EN7cutlass10bfloat16_tENS_16EpilogueIdentityEEEvPijjj14CUtensorMap_stS9_S9_S9_S9_) ;  /* 0xffffffa4027c7950 */ /* 0x000fea0003c3ffff */
        .weak           $__internal_3_$__cuda_sm20_div_u16
        .type           $__internal_3_$__cuda_sm20_div_u16,@function
        .size           $__internal_3_$__cuda_sm20_div_u16,(.L_x_100 - $__internal_3_$__cuda_sm20_div_u16)
$__internal_3_$__cuda_sm20_div_u16:
[----:B------:R-:W1:Y:S01]  /*5a10*/  I2F.U16 R10, R35 ;  /* 0x00000023000a7306 */ /* 0x000e620000101000 */
[----:B------:R-:W-:-:S07]  /*5a20*/  IMAD.MOV.U32 R7, RZ, RZ, 0x4b800000 ;  /* 0x4b800000ff077424 */ /* 0x000fce00078e00ff */
[----:B------:R-:W-:Y:S01]  /*5a30*/  I2F.U16.RZ R11, R38 ;  /* 0x00000026000b7306 */ /* 0x000fe2000010d000 */
[C---:B-1----:R-:W-:Y:S02]  /*5a40*/  FSETP.GEU.AND P1, PT, |R10|.reuse, 1.175494350822287508e-38, PT ;  /* 0x008000000a00780b */ /* 0x042fe40003f2e200 */
[----:B------:R-:W-:Y:S02]  /*5a50*/  FSETP.GT.AND P2, PT, |R10|, 8.50705917302346158658e+37, PT ;  /* 0x7e8000000a00780b */ /* 0x000fe40003f44200 */
[----:B------:R-:W-:Y:S02]  /*5a60*/  FSEL R7, R7, 1, !P1 ;  /* 0x3f80000007077808 */ /* 0x000fe40004800000 */
[----:B------:R-:W-:Y:S02]  /*5a70*/  ISETP.NE.U32.AND P1, PT, R35, RZ, PT ;  /* 0x000000ff2300720c */ /* 0x000fe40003f25070 */
[----:B------:R-:W-:-:S05]  /*5a80*/  FSEL R7, R7, 0.25, !P2 ;  /* 0x3e80000007077808 */ /* 0x000fca0005000000 */
[----:B------:R-:W-:-:S06]  /*5a90*/  FMUL R10, R10, R7 ;  /* 0x000000070a0a7220 */ /* 0x000fcc0000400000 */
[----:B------:R-:W1:Y:S02]  /*5aa0*/  MUFU.RCP R10, R10 ;  /* 0x0000000a000a7308 */ /* 0x000e640000001000 */
[----:B-1----:R-:W-:Y:S01]  /*5ab0*/  FMUL R12, R7, R10 ;  /* 0x0000000a070c7220 */ /* 0x002fe20000400000 */
[----:B------:R-:W-:-:S03]  /*5ac0*/  IMAD.MOV.U32 R7, RZ, RZ, 0x0 ;  /* 0x00000000ff077424 */ /* 0x000fc600078e00ff */
[----:B------:R-:W-:-:S04]  /*5ad0*/  VIADD R12, R12, 0x2 ;  /* 0x000000020c0c7836 */ /* 0x000fc80000000000 */
[----:B------:R-:W-:-:S04]  /*5ae0*/  FMUL.RZ R11, R11, R12 ;  /* 0x0000000c0b0b7220 */ /* 0x000fc8000040c000 */
[----:B------:R-:W1:Y:S02]  /*5af0*/  F2I.U32.TRUNC.NTZ R36, R11 ;  /* 0x0000000b00247305 */ /* 0x000e64000020f000 */
[----:B-1----:R-:W-:Y:S02]  /*5b00*/  LOP3.LUT R36, R36, 0xffff, RZ, 0xc0, !PT ;  /* 0x0000ffff24247812 */ /* 0x002fe400078ec0ff */
[----:B------:R-:W-:Y:S01]  /*5b10*/  @!P1 MOV R36, 0xffffffff ;  /* 0xffffffff00249802 */ /* 0x000fe20000000f00 */
[----:B------:R-:W-:Y:S06]  /*5b20*/  RET.REL.NODEC R6 `(_ZN9deep_gemm24sm100_fp8_gemm_1d1d_implILN4cute4UMMA5MajorE0ELS3_0ELj0ELj7168ELj2048ELj128ELj224ELj128ELj1ELj128ELj128ELj64ELj4ELj128ELj128ELj1ELb0ELj149ELNS_8GemmTypeE0ELb0EN7cutlass10bfloat16_tENS_16EpilogueIdentityEEEvPijjj14CUtensorMap_stS9_S9_S9_S9_) ;  /* 0xffffffa406347950 */ /* 0x000fec0003c3ffff */
.L_x_96:
[----:B------:R-:W-:-:S00]  /*5b30*/  BRA `(.L_x_96) ;  /* 0xfffffffc00fc7947 */ /* 0x000fc0000383ffff */
[----:B------:R-:W-:-:S00]  /*5b40*/  NOP ;  /* 0x0000000000007918 */ /* 0x000fc00000000000 */
        /* <DEDUP_REMOVED lines=11> */
.L_x_100:


//--------------------- .nv.shared._ZN9deep_gemm24sm100_fp8_gemm_1d1d_implILN4cute4UMMA5MajorE0ELS3_0ELj0ELj7168ELj2048ELj128ELj224ELj128ELj1ELj128ELj128ELj64ELj4ELj128ELj128ELj1ELb0ELj149ELNS_8GemmTypeE0ELb0EN7cutlass10bfloat16_tENS_16EpilogueIdentityEEEvPijjj14CUtensorMap_stS9_S9_S9_S9_ --------------------------
	.section	.nv.shared._ZN9deep_gemm24sm100_fp8_gemm_1d1d_implILN4cute4UMMA5MajorE0ELS3_0ELj0ELj7168ELj2048ELj128ELj224ELj128ELj1ELj128ELj128ELj64ELj4ELj128ELj128ELj1ELb0ELj149ELNS_8GemmTypeE0ELb0EN7cutlass10bfloat16_tENS_16EpilogueIdentityEEEvPijjj14CUtensorMap_stS9_S9_S9_S9_,"aw",@nobits
	.sectionflags	@""
	.align	1024
	.zero		1024


//--------------------- .nv.shared.reserved.0     --------------------------
	.section	.nv.shared.reserved.0,"aw",@nobits
	.align	8
	.weak		__nv_reservedSMEM_offset_0_alias
	.size		__nv_reservedSMEM_offset_0_alias, 0, 64
	.other		__nv_reservedSMEM_offset_0_alias,@"STO_CUDA_RESERVED_SHARED STV_DEFAULT"
__nv_reservedSMEM_offset_0_alias:
	.zero		0
.nv.shared.reserved.0:
	.zero		64
	.weak		__nv_reservedSMEM_allocation_phase
	.type		__nv_reservedSMEM_allocation_phase,@object
	.size		__nv_reservedSMEM_allocation_phase,(.L_0 - __nv_reservedSMEM_allocation_phase)
__nv_reservedSMEM_allocation_phase:
	.zero		1
.L_0:
	.zero		7
	.weak		__nv_reservedSMEM_devtool_atexit_pc
	.type		__nv_reservedSMEM_devtool_atexit_pc,@object
	.size		__nv_reservedSMEM_devtool_atexit_pc,(__nv_reservedSMEM_allocation_mask - __nv_reservedSMEM_devtool_atexit_pc)
__nv_reservedSMEM_devtool_atexit_pc:
	.zero		8
	.weak		__nv_reservedSMEM_allocation_mask
	.type		__nv_reservedSMEM_allocation_mask,@object
	.size		__nv_reservedSMEM_allocation_mask,(.L_2 - __nv_reservedSMEM_allocation_mask)
__nv_reservedSMEM_allocation_mask:
	.zero		4
.L_2:


//--------------------- .nv.global                --------------------------
	.section	.nv.global,"aw",@nobits
.nv.global:
	.type		_ZN47_INTERNAL_c851fd7a_9_kernel_cu_15fd7f75_28984414cute1_E,@object
	.size		_ZN47_INTERNAL_c851fd7a_9_kernel_cu_15fd7f75_28984414cute1_E,(_ZN47_INTERNAL_c851fd7a_9_kernel_cu_15fd7f75_28984414cuda3std3__45__cpo6cbeginE - _ZN47_INTERNAL_c851fd7a_9_kernel_cu_15fd7f75_28984414cute1_E)
_ZN47_INTERNAL_c851fd7a_9_kernel_cu_15fd7f75_28984414cute1_E:
	.zero		1
	.type		_ZN47_INTERNAL_c851fd7a_9_kernel_cu_15fd7f75_28984414cuda3std3__45__cpo6cbeginE,@object
	.size		_ZN47_INTERNAL_c851fd7a_9_kernel_cu_15fd7f75_28984414cuda3std3__45__cpo6cbeginE,(_ZN47_INTERNAL_c851fd7a_9_kernel_cu_15fd7f75_28984414cuda3std3__48in_placeE - _ZN47_INTERNAL_c851fd7a_9_kernel_cu_15fd7f75_28984414cuda3std3__45__cpo6cbeginE)
_ZN47_INTERNAL_c851fd7a_9_kernel_cu_15fd7f75_28984414cuda3std3__45__cpo6cbeginE:
	.zero		1
	.type		_ZN47_INTERNAL_c851fd7a_9_kernel_cu_15fd7f75_28984414cuda3std3__48in_placeE,@object
	.size		_ZN47_INTERNAL_c851fd7a_9_kernel_cu_15fd7f75_28984414cuda3std3__48in_placeE,(_ZN47_INTERNAL_c851fd7a_9_kernel_cu_15fd7f75_28984414cuda3std6ranges3__45__cpo9iter_moveE - _ZN47_INTERNAL_c851fd7a_9_kernel_cu_15fd7f75_28984414cuda3std3__48in_placeE)
_ZN47_INTERNAL_c851fd7a_9_kernel_cu_15fd7f75_28984414cuda3std3__48in_placeE:
	.zero		1
	.type		_ZN47_INTERNAL_c851fd7a_9_kernel_cu_15fd7f75_28984414cuda3std6ranges3__45__cpo9iter_moveE,@object
	.size		_ZN47_INTERNAL_c851fd7a_9_kernel_cu_15fd7f75_28984414cuda3std6ranges3__45__cpo9iter_moveE,(_ZN47_INTERNAL_c851fd7a_9_kernel_cu_15fd7f75_28984414cuda3std3__45__cpo5beginE - _ZN47_INTERNAL_c851fd7a_9_kernel_cu_15fd7f75_28984414cuda3std6ranges3__45__cpo9iter_moveE)
_ZN47_INTERNAL_c851fd7a_9_kernel_cu_15fd7f75_28984414cuda3std6ranges3__45__cpo9iter_moveE:
	.zero		1
	.type		_ZN47_INTERNAL_c851fd7a_9_kernel_cu_15fd7f75_28984414cuda3std3__45__cpo5beginE,@object
	.size		_ZN47_INTERNAL_c851fd7a_9_kernel_cu_15fd7f75_28984414cuda3std3__45__cpo5beginE,(_ZN47_INTERNAL_c851fd7a_9_kernel_cu_15fd7f75_28984414cuda3std3__449_GLOBAL__N__c851fd7a_9_kernel_cu_15fd7f75_28984416ignoreE - _ZN47_INTERNAL_c851fd7a_9_kernel_cu_15fd7f75_28984414cuda3std3__45__cpo5beginE)
_ZN47_INTERNAL_c851fd7a_9_kernel_cu_15fd7f75_28984414cuda3std3__45__cpo5beginE:
	.zero		1
	.type		_ZN47_INTERNAL_c851fd7a_9_kernel_cu_15fd7f75_28984414cuda3std3__449_GLOBAL__N__c851fd7a_9_kernel_cu_15fd7f75_28984416ignoreE,@object
	.size		_ZN47_INTERNAL_c851fd7a_9_kernel_cu_15fd7f75_28984414cuda3std3__449_GLOBAL__N__c851fd7a_9_kernel_cu_15fd7f75_28984416ignoreE,(_ZN47_INTERNAL_c851fd7a_9_kernel_cu_15fd7f75_28984414cute7productE - _ZN47_INTERNAL_c851fd7a_9_kernel_cu_15fd7f75_28984414cuda3std3__449_GLOBAL__N__c851fd7a_9_kernel_cu_15fd7f75_28984416ignoreE)
_ZN47_INTERNAL_c851fd7a_9_kernel_cu_15fd7f75_28984414cuda3std3__449_GLOBAL__N__c851fd7a_9_kernel_cu_15fd7f75_28984416ignoreE:
	.zero		1
	.type		_ZN47_INTERNAL_c851fd7a_9_kernel_cu_15fd7f75_28984414cute7productE,@object
	.size		_ZN47_INTERNAL_c851fd7a_9_kernel_cu_15fd7f75_28984414cute7productE,(_ZN47_INTERNAL_c851fd7a_9_kernel_cu_15fd7f75_28984414cuda3std3__45__cpo3endE - _ZN47_INTERNAL_c851fd7a_9_kernel_cu_15fd7f75_28984414cute7productE)
_ZN47_INTERNAL_c851fd7a_9_kernel_cu_15fd7f75_28984414cute7productE:
	.zero		1
	.type		_ZN47_INTERNAL_c851fd7a_9_kernel_cu_15fd7f75_28984414cuda3std3__45__cpo3endE,@object
	.size		_ZN47_INTERNAL_c851fd7a_9_kernel_cu_15fd7f75_28984414cuda3std3__45__cpo3endE,(_ZN47_INTERNAL_c851fd7a_9_kernel_cu_15fd7f75_28984414cuda3std3__419piecewise_constructE - _ZN47_INTERNAL_c851fd7a_9_kernel_cu_15fd7f75_28984414cuda3std3__45__cpo3endE)
_ZN47_INTERNAL_c851fd7a_9_kernel_cu_15fd7f75_28984414cuda3std3__45__cpo3endE:
	.zero		1
	.type		_ZN47_INTERNAL_c851fd7a_9_kernel_cu_15fd7f75_28984414cuda3std3__419piecewise_constructE,@object
	.size		_ZN47_INTERNAL_c851fd7a_9_kernel_cu_15fd7f75_28984414cuda3std3__419piecewise_constructE,(_ZN47_INTERNAL_c851fd7a_9_kernel_cu_15fd7f75_28984414cuda3std3__45__cpo4cendE - _ZN47_INTERNAL_c851fd7a_9_kernel_cu_15fd7f75_28984414cuda3std3__419piecewise_constructE)
_ZN47_INTERNAL_c851fd7a_9_kernel_cu_15fd7f75_28984414cuda3std3__419piecewise_constructE:
	.zero		1
	.type		_ZN47_INTERNAL_c851fd7a_9_kernel_cu_15fd7f75_28984414cuda3std3__45__cpo4cendE,@object
	.size		_ZN47_INTERNAL_c851fd7a_9_kernel_cu_15fd7f75_28984414cuda3std3__45__cpo4cendE,(_ZN47_INTERNAL_c851fd7a_9_kernel_cu_15fd7f75_28984414cuda3std6ranges3__45__cpo4swapE - _ZN47_INTERNAL_c851fd7a_9_kernel_cu_15fd7f75_28984414cuda3std3__45__cpo4cendE)
_ZN47_INTERNAL_c851fd7a_9_kernel_cu_15fd7f75_28984414cuda3std3__45__cpo4cendE:
	.zero		1
	.type		_ZN47_INTERNAL_c851fd7a_9_kernel_cu_15fd7f75_28984414cuda3std6ranges3__45__cpo4swapE,@object
	.size		_ZN47_INTERNAL_c851fd7a_9_kernel_cu_15fd7f75_28984414cuda3std6ranges3__45__cpo4swapE,(.L_10 - _ZN47_INTERNAL_c851fd7a_9_kernel_cu_15fd7f75_28984414cuda3std6ranges3__45__cpo4swapE)
_ZN47_INTERNAL_c851fd7a_9_kernel_cu_15fd7f75_28984414cuda3std6ranges3__45__cpo4swapE:
	.zero		1
.L_10:


//--------------------- .nv.constant0._ZN9deep_gemm24sm100_fp8_gemm_1d1d_implILN4cute4UMMA5MajorE0ELS3_0ELj0ELj7168ELj2048ELj128ELj224ELj128ELj1ELj128ELj128ELj64ELj4ELj128ELj128ELj1ELb0ELj149ELNS_8GemmTypeE0ELb0EN7cutlass10bfloat16_tENS_16EpilogueIdentityEEEvPijjj14CUtensorMap_stS9_S9_S9_S9_ --------------------------
	.section	.nv.constant0._ZN9deep_gemm24sm100_fp8_gemm_1d1d_implILN4cute4UMMA5MajorE0ELS3_0ELj0ELj7168ELj2048ELj128ELj224ELj128ELj1ELj128ELj128ELj64ELj4ELj128ELj128ELj1ELb0ELj149ELNS_8GemmTypeE0ELb0EN7cutlass10bfloat16_tENS_16EpilogueIdentityEEEvPijjj14CUtensorMap_stS9_S9_S9_S9_,"a",@progbits
	.sectionflags	@""
	.align	4
.nv.constant0._ZN9deep_gemm24sm100_fp8_gemm_1d1d_implILN4cute4UMMA5MajorE0ELS3_0ELj0ELj7168ELj2048ELj128ELj224ELj128ELj1ELj128ELj128ELj64ELj4ELj128ELj128ELj1ELb0ELj149ELNS_8GemmTypeE0ELb0EN7cutlass10bfloat16_tENS_16EpilogueIdentityEEEvPijjj14CUtensorMap_stS9_S9_S9_S9_:
	.zero		1600


//--------------------- SYMBOLS --------------------------

	.type		.nv.reservedSmem.offset0,@object
	.size		.nv.reservedSmem.offset0,0x4
	.type		.nv.reservedSmem.cap,@object
	.size		.nv.reservedSmem.cap,0x4
